	.target	sm_90a

	.elftype	@"ET_EXEC"


//--------------------- .note.nv.tkinfo           --------------------------
	.section	.note.nv.tkinfo,"",@"SHT_NOTE"
	.sectionflags	@"SHF_NOTE_NV_TKINFO"
	.tkinfo
        /*0018*/ 	.word	0x00000002
        /*0030*/ 	.string	""
        /*0030*/ 	.string	"ptxas"
        /*0030*/ 	.string	"Cuda compilation tools, release 13.0, V13.0.88"
        /*0030*/ 	.string	"Build cuda_13.0.r13.0/compiler.36424714_0"
        /*0030*/ 	.string	"-arch sm_90a -m 64 "



//--------------------- .note.nv.cuinfo           --------------------------
	.section	.note.nv.cuinfo,"",@"SHT_NOTE"
	.sectionflags	@"SHF_NOTE_NV_CUINFO"
        /*0018*/ 	.short	0x0002
        /*001a*/ 	.short	0x005a
        /*001c*/ 	.short	0x0082
	.zero		2


//--------------------- .nv.info                  --------------------------
	.section	.nv.info,"",@"SHT_CUDA_INFO"
	.align	4


	//----- nvinfo : EIATTR_REGCOUNT
	.align		4
        /*0000*/ 	.byte	0x04, 0x2f
        /*0002*/ 	.short	(.L_12 - .L_11)
	.align		4
.L_11:
        /*0004*/ 	.word	index@(_ZN7cutlass13device_kernelINS_4gemm6kernel13GemmUniversalIN4cute5tupleIJiiiiEEENS1_10collective13CollectiveMmaINS1_40MainloopSm90TmaGmmaWarpSpecializedSparseILi4ENS5_IJNS4_1CILi1EEESB_SB_EEENS1_35KernelTmaWarpSpecializedCooperativeEEENS5_IJNSA_ILi128EEESF_SF_EEENS_6half_tENS5_IJNS4_6LayoutINS5_IJiNS5_IJNSA_ILi2EEEiEEEiEEENS5_IJlNS5_IJSB_SJ_EEElEEEEENSI_INS5_IJNS5_IJNS5_IJNSA_ILi8EEESJ_NSA_ILi4EEEEEEiEEENS5_IJNS5_IJNSA_ILi16EEESJ_SQ_EEEiEEEiEEENS5_IJNS5_IJNS5_IJSF_ST_NSA_ILi2048EEEEEENSA_ILi8192EEEEEENS5_IJNS5_IJSB_NSA_ILi1024EEENSA_ILi32EEEEEElEEElEEEEEEEESH_NS5_IJlSB_lEEENS4_8TiledMMAINS4_8MMA_AtomIJNS4_4SM904GMMA6SPARSE27GMMA_64x128x32_F32F16F16_SSILNS1C_5MajorE0ELS1F_0ELNS1C_7ScaleInE1ELS1G_1ELNS1C_9SparseSelE0EEEEEENSI_INS5_IJSJ_SB_SB_EEENS5_IJSB_NSA_ILi0EEES1L_EEEEENS5_IJNS4_10UnderscoreES1O_S1O_EEEEENS4_13SM90_TMA_LOADENS4_14ComposedLayoutINS4_7SwizzleILi3ELi4ELi3EEENS4_25smem_sparse_ptr_flag_bitsILi2ELi16EEENSI_INS5_IJNS5_IJSB_SP_EEENS5_IJSJ_NSA_ILi64EEEEEEEEENS5_IJNS5_IJS1L_SF_EEESM_EEEEEEEvNS4_8identityES1R_NS1S_IS1U_NS4_18smem_ptr_flag_bitsILi16EEENSI_INS5_IJSP_S1Y_EEENS5_IJS1Y_SB_EEEEEEEvS25_EENS_8epilogue10collective6detail29Sm90TmaWarpSpecializedAdapterINS2E_15DefaultEpilogueIfNS5_IJSB_llEEES2I_NS2D_6thread17LinearCombinationIfLi1EffLNS2J_9ScaleType4KindE0ELNS_15FloatRoundStyleE2EfEENS1_15EpilogueDefaultEEEEEvvEEEEvNT_6ParamsE)
        /*0008*/ 	.word	0x000000a8


	//----- nvinfo : EIATTR_FRAME_SIZE
	.align		4
.L_12:
        /*000c*/ 	.byte	0x04, 0x11
        /*000e*/ 	.short	(.L_14 - .L_13)
	.align		4
.L_13:
        /*0010*/ 	.word	index@(_ZN7cutlass13device_kernelINS_4gemm6kernel13GemmUniversalIN4cute5tupleIJiiiiEEENS1_10collective13CollectiveMmaINS1_40MainloopSm90TmaGmmaWarpSpecializedSparseILi4ENS5_IJNS4_1CILi1EEESB_SB_EEENS1_35KernelTmaWarpSpecializedCooperativeEEENS5_IJNSA_ILi128EEESF_SF_EEENS_6half_tENS5_IJNS4_6LayoutINS5_IJiNS5_IJNSA_ILi2EEEiEEEiEEENS5_IJlNS5_IJSB_SJ_EEElEEEEENSI_INS5_IJNS5_IJNS5_IJNSA_ILi8EEESJ_NSA_ILi4EEEEEEiEEENS5_IJNS5_IJNSA_ILi16EEESJ_SQ_EEEiEEEiEEENS5_IJNS5_IJNS5_IJSF_ST_NSA_ILi2048EEEEEENSA_ILi8192EEEEEENS5_IJNS5_IJSB_NSA_ILi1024EEENSA_ILi32EEEEEElEEElEEEEEEEESH_NS5_IJlSB_lEEENS4_8TiledMMAINS4_8MMA_AtomIJNS4_4SM904GMMA6SPARSE27GMMA_64x128x32_F32F16F16_SSILNS1C_5MajorE0ELS1F_0ELNS1C_7ScaleInE1ELS1G_1ELNS1C_9SparseSelE0EEEEEENSI_INS5_IJSJ_SB_SB_EEENS5_IJSB_NSA_ILi0EEES1L_EEEEENS5_IJNS4_10UnderscoreES1O_S1O_EEEEENS4_13SM90_TMA_LOADENS4_14ComposedLayoutINS4_7SwizzleILi3ELi4ELi3EEENS4_25smem_sparse_ptr_flag_bitsILi2ELi16EEENSI_INS5_IJNS5_IJSB_SP_EEENS5_IJSJ_NSA_ILi64EEEEEEEEENS5_IJNS5_IJS1L_SF_EEESM_EEEEEEEvNS4_8identityES1R_NS1S_IS1U_NS4_18smem_ptr_flag_bitsILi16EEENSI_INS5_IJSP_S1Y_EEENS5_IJS1Y_SB_EEEEEEEvS25_EENS_8epilogue10collective6detail29Sm90TmaWarpSpecializedAdapterINS2E_15DefaultEpilogueIfNS5_IJSB_llEEES2I_NS2D_6thread17LinearCombinationIfLi1EffLNS2J_9ScaleType4KindE0ELNS_15FloatRoundStyleE2EfEENS1_15EpilogueDefaultEEEEEvvEEEEvNT_6ParamsE)
        /*0014*/ 	.word	0x00000000


	//----- nvinfo : EIATTR_MIN_STACK_SIZE
	.align		4
.L_14:
        /*0018*/ 	.byte	0x04, 0x12
        /*001a*/ 	.short	(.L_16 - .L_15)
	.align		4
.L_15:
        /*001c*/ 	.word	index@(_ZN7cutlass13device_kernelINS_4gemm6kernel13GemmUniversalIN4cute5tupleIJiiiiEEENS1_10collective13CollectiveMmaINS1_40MainloopSm90TmaGmmaWarpSpecializedSparseILi4ENS5_IJNS4_1CILi1EEESB_SB_EEENS1_35KernelTmaWarpSpecializedCooperativeEEENS5_IJNSA_ILi128EEESF_SF_EEENS_6half_tENS5_IJNS4_6LayoutINS5_IJiNS5_IJNSA_ILi2EEEiEEEiEEENS5_IJlNS5_IJSB_SJ_EEElEEEEENSI_INS5_IJNS5_IJNS5_IJNSA_ILi8EEESJ_NSA_ILi4EEEEEEiEEENS5_IJNS5_IJNSA_ILi16EEESJ_SQ_EEEiEEEiEEENS5_IJNS5_IJNS5_IJSF_ST_NSA_ILi2048EEEEEENSA_ILi8192EEEEEENS5_IJNS5_IJSB_NSA_ILi1024EEENSA_ILi32EEEEEElEEElEEEEEEEESH_NS5_IJlSB_lEEENS4_8TiledMMAINS4_8MMA_AtomIJNS4_4SM904GMMA6SPARSE27GMMA_64x128x32_F32F16F16_SSILNS1C_5MajorE0ELS1F_0ELNS1C_7ScaleInE1ELS1G_1ELNS1C_9SparseSelE0EEEEEENSI_INS5_IJSJ_SB_SB_EEENS5_IJSB_NSA_ILi0EEES1L_EEEEENS5_IJNS4_10UnderscoreES1O_S1O_EEEEENS4_13SM90_TMA_LOADENS4_14ComposedLayoutINS4_7SwizzleILi3ELi4ELi3EEENS4_25smem_sparse_ptr_flag_bitsILi2ELi16EEENSI_INS5_IJNS5_IJSB_SP_EEENS5_IJSJ_NSA_ILi64EEEEEEEEENS5_IJNS5_IJS1L_SF_EEESM_EEEEEEEvNS4_8identityES1R_NS1S_IS1U_NS4_18smem_ptr_flag_bitsILi16EEENSI_INS5_IJSP_S1Y_EEENS5_IJS1Y_SB_EEEEEEEvS25_EENS_8epilogue10collective6detail29Sm90TmaWarpSpecializedAdapterINS2E_15DefaultEpilogueIfNS5_IJSB_llEEES2I_NS2D_6thread17LinearCombinationIfLi1EffLNS2J_9ScaleType4KindE0ELNS_15FloatRoundStyleE2EfEENS1_15EpilogueDefaultEEEEEvvEEEEvNT_6ParamsE)
        /*0020*/ 	.word	0x00000000
.L_16:


//--------------------- .nv.compat                --------------------------
	.section	.nv.compat,"",@"SHT_CUDA_COMPAT_INFO"
	.align	4
        /*0000*/ 	.byte	0x02, 0x09, 0x01, 0x00, 0x02, 0x02, 0x04, 0x00, 0x02, 0x05, 0x05, 0x00, 0x03, 0x07, 0x01, 0x01
        /*0010*/ 	.byte	0x02, 0x03, 0x01, 0x00, 0x02, 0x06, 0x01, 0x00, 0x04, 0x0b, 0x08, 0x00, 0x00, 0x00, 0x00, 0x00
        /*0020*/ 	.byte	0x00, 0x00, 0x00, 0x00


//--------------------- .nv.info._ZN7cutlass13device_kernelINS_4gemm6kernel13GemmUniversalIN4cute5tupleIJiiiiEEENS1_10collective13CollectiveMmaINS1_40MainloopSm90TmaGmmaWarpSpecializedSparseILi4ENS5_IJNS4_1CILi1EEESB_SB_EEENS1_35KernelTmaWarpSpecializedCooperativeEEENS5_IJNSA_ILi128EEESF_SF_EEENS_6half_tENS5_IJNS4_6LayoutINS5_IJiNS5_IJNSA_ILi2EEEiEEEiEEENS5_IJlNS5_IJSB_SJ_EEElEEEEENSI_INS5_IJNS5_IJNS5_IJNSA_ILi8EEESJ_NSA_ILi4EEEEEEiEEENS5_IJNS5_IJNSA_ILi16EEESJ_SQ_EEEiEEEiEEENS5_IJNS5_IJNS5_IJSF_ST_NSA_ILi2048EEEEEENSA_ILi8192EEEEEENS5_IJNS5_IJSB_NSA_ILi1024EEENSA_ILi32EEEEEElEEElEEEEEEEESH_NS5_IJlSB_lEEENS4_8TiledMMAINS4_8MMA_AtomIJNS4_4SM904GMMA6SPARSE27GMMA_64x128x32_F32F16F16_SSILNS1C_5MajorE0ELS1F_0ELNS1C_7ScaleInE1ELS1G_1ELNS1C_9SparseSelE0EEEEEENSI_INS5_IJSJ_SB_SB_EEENS5_IJSB_NSA_ILi0EEES1L_EEEEENS5_IJNS4_10UnderscoreES1O_S1O_EEEEENS4_13SM90_TMA_LOADENS4_14ComposedLayoutINS4_7SwizzleILi3ELi4ELi3EEENS4_25smem_sparse_ptr_flag_bitsILi2ELi16EEENSI_INS5_IJNS5_IJSB_SP_EEENS5_IJSJ_NSA_ILi64EEEEEEEEENS5_IJNS5_IJS1L_SF_EEESM_EEEEEEEvNS4_8identityES1R_NS1S_IS1U_NS4_18smem_ptr_flag_bitsILi16EEENSI_INS5_IJSP_S1Y_EEENS5_IJS1Y_SB_EEEEEEEvS25_EENS_8epilogue10collective6detail29Sm90TmaWarpSpecializedAdapterINS2E_15DefaultEpilogueIfNS5_IJSB_llEEES2I_NS2D_6thread17LinearCombinationIfLi1EffLNS2J_9ScaleType4KindE0ELNS_15FloatRoundStyleE2EfEENS1_15EpilogueDefaultEEEEEvvEEEEvNT_6ParamsE --------------------------
	.section	.nv.info._ZN7cutlass13device_kernelINS_4gemm6kernel13GemmUniversalIN4cute5tupleIJiiiiEEENS1_10collective13CollectiveMmaINS1_40MainloopSm90TmaGmmaWarpSpecializedSparseILi4ENS5_IJNS4_1CILi1EEESB_SB_EEENS1_35KernelTmaWarpSpecializedCooperativeEEENS5_IJNSA_ILi128EEESF_SF_EEENS_6half_tENS5_IJNS4_6LayoutINS5_IJiNS5_IJNSA_ILi2EEEiEEEiEEENS5_IJlNS5_IJSB_SJ_EEElEEEEENSI_INS5_IJNS5_IJNS5_IJNSA_ILi8EEESJ_NSA_ILi4EEEEEEiEEENS5_IJNS5_IJNSA_ILi16EEESJ_SQ_EEEiEEEiEEENS5_IJNS5_IJNS5_IJSF_ST_NSA_ILi2048EEEEEENSA_ILi8192EEEEEENS5_IJNS5_IJSB_NSA_ILi1024EEENSA_ILi32EEEEEElEEElEEEEEEEESH_NS5_IJlSB_lEEENS4_8TiledMMAINS4_8MMA_AtomIJNS4_4SM904GMMA6SPARSE27GMMA_64x128x32_F32F16F16_SSILNS1C_5MajorE0ELS1F_0ELNS1C_7ScaleInE1ELS1G_1ELNS1C_9SparseSelE0EEEEEENSI_INS5_IJSJ_SB_SB_EEENS5_IJSB_NSA_ILi0EEES1L_EEEEENS5_IJNS4_10UnderscoreES1O_S1O_EEEEENS4_13SM90_TMA_LOADENS4_14ComposedLayoutINS4_7SwizzleILi3ELi4ELi3EEENS4_25smem_sparse_ptr_flag_bitsILi2ELi16EEENSI_INS5_IJNS5_IJSB_SP_EEENS5_IJSJ_NSA_ILi64EEEEEEEEENS5_IJNS5_IJS1L_SF_EEESM_EEEEEEEvNS4_8identityES1R_NS1S_IS1U_NS4_18smem_ptr_flag_bitsILi16EEENSI_INS5_IJSP_S1Y_EEENS5_IJS1Y_SB_EEEEEEEvS25_EENS_8epilogue10collective6detail29Sm90TmaWarpSpecializedAdapterINS2E_15DefaultEpilogueIfNS5_IJSB_llEEES2I_NS2D_6thread17LinearCombinationIfLi1EffLNS2J_9ScaleType4KindE0ELNS_15FloatRoundStyleE2EfEENS1_15EpilogueDefaultEEEEEvvEEEEvNT_6ParamsE,"",@"SHT_CUDA_INFO"
	.sectionflags	@""
	.align	4


	//----- nvinfo : EIATTR_CUDA_API_VERSION
	.align		4
        /*0000*/ 	.byte	0x04, 0x37
        /*0002*/ 	.short	(.L_18 - .L_17)
.L_17:
        /*0004*/ 	.word	0x00000082


	//----- nvinfo : EIATTR_KPARAM_INFO
	.align		4
.L_18:
        /*0008*/ 	.byte	0x04, 0x17
        /*000a*/ 	.short	(.L_20 - .L_19)
.L_19:
        /*000c*/ 	.word	0x00000000
        /*0010*/ 	.short	0x0000
        /*0012*/ 	.short	0x0070
        /*0014*/ 	.byte	0x00, 0xf0, 0x01, 0x14


	//----- nvinfo : EIATTR_SPARSE_MMA_MASK
	.align		4
.L_20:
        /*0018*/ 	.byte	0x03, 0x50
        /*001a*/ 	.short	0x0002


	//----- nvinfo : EIATTR_MAXREG_COUNT
	.align		4
        /*001c*/ 	.byte	0x03, 0x1b
        /*001e*/ 	.short	0x00a8


	//----- nvinfo : EIATTR_NUM_BARRIERS
	.align		4
        /*0020*/ 	.byte	0x02, 0x4c
        /*0022*/ 	.byte	0x01
	.zero		1


	//----- nvinfo : EIATTR_MERCURY_ISA_VERSION
	.align		4
        /*0024*/ 	.byte	0x03, 0x5f
        /*0026*/ 	.short	0x0101


	//----- nvinfo : EIATTR_INT_WARP_WIDE_INSTR_OFFSETS
	.align		4
        /*0028*/ 	.byte	0x04, 0x31
        /*002a*/ 	.short	(.L_22 - .L_21)


	//   ....[0]....
.L_21:
        /*002c*/ 	.word	0x000003d0


	//   ....[1]....
        /*0030*/ 	.word	0x00000400


	//   ....[2]....
        /*0034*/ 	.word	0x00000500


	//----- nvinfo : EIATTR_COOP_GROUP_MASK_REGIDS
	.align		4
.L_22:
        /*0038*/ 	.byte	0x04, 0x29
        /*003a*/ 	.short	(.L_24 - .L_23)


	//   ....[0]....
.L_23:
        /*003c*/ 	.word	0xffffffff


	//   ....[1]....
        /*0040*/ 	.word	0xffffffff


	//   ....[2]....
        /*0044*/ 	.word	0xffffffff


	//   ....[3]....
        /*0048*/ 	.word	0xffffffff


	//   ....[4]....
        /*004c*/ 	.word	0xffffffff


	//----- nvinfo : EIATTR_COOP_GROUP_INSTR_OFFSETS
	.align		4
.L_24:
        /*0050*/ 	.byte	0x04, 0x28
        /*0052*/ 	.short	(.L_26 - .L_25)


	//   ....[0]....
.L_25:
        /*0054*/ 	.word	0x00000060


	//   ....[1]....
        /*0058*/ 	.word	0x00000070


	//   ....[2]....
        /*005c*/ 	.word	0x00000160


	//   ....[3]....
        /*0060*/ 	.word	0x000002f0


	//   ....[4]....
        /*0064*/ 	.word	0x00001260


	//----- nvinfo : EIATTR_REG_RECONFIG
	.align		4
.L_26:
        /*0068*/ 	.byte	0x01, 0x54
	.zero		2


	//----- nvinfo : EIATTR_MBARRIER_INSTR_OFFSETS
	.align		4
        /*006c*/ 	.byte	0x04, 0x39
        /*006e*/ 	.short	(.L_28 - .L_27)


	//   ....[0]....
.L_27:
        /*0070*/ 	.word	0x00000260
        /*0074*/ 	.word	0x000000ff
        /*0078*/ 	.word	0x00000000
        /*007c*/ 	.short	0x0100
        /*007e*/ 	.byte	0x08
	.zero		1


	//   ....[1]....
        /*0080*/ 	.word	0x00000270
        /*0084*/ 	.word	0x000000ff
        /*0088*/ 	.word	0x00000020
        /*008c*/ 	.short	0x0100
        /*008e*/ 	.byte	0x08
	.zero		1


	//   ....[2]....
        /*0090*/ 	.word	0x00000280
        /*0094*/ 	.word	0x000000ff
        /*0098*/ 	.word	0x00000008
        /*009c*/ 	.short	0x0100
        /*009e*/ 	.byte	0x08
	.zero		1


	//   ....[3]....
        /*00a0*/ 	.word	0x00000290
        /*00a4*/ 	.word	0x000000ff
        /*00a8*/ 	.word	0x00000028
        /*00ac*/ 	.short	0x0100
        /*00ae*/ 	.byte	0x08
	.zero		1


	//   ....[4]....
        /*00b0*/ 	.word	0x000002a0
        /*00b4*/ 	.word	0x000000ff
        /*00b8*/ 	.word	0x00000010
        /*00bc*/ 	.short	0x0100
        /*00be*/ 	.byte	0x08
	.zero		1


	//   ....[5]....
        /*00c0*/ 	.word	0x000002b0
        /*00c4*/ 	.word	0x000000ff
        /*00c8*/ 	.word	0x00000030
        /*00cc*/ 	.short	0x0100
        /*00ce*/ 	.byte	0x08
	.zero		1


	//   ....[6]....
        /*00d0*/ 	.word	0x000002c0
        /*00d4*/ 	.word	0x000000ff
        /*00d8*/ 	.word	0x00000018
        /*00dc*/ 	.short	0x0100
        /*00de*/ 	.byte	0x08
	.zero		1


	//   ....[7]....
        /*00e0*/ 	.word	0x000002d0
        /*00e4*/ 	.word	0x000000ff
        /*00e8*/ 	.word	0x00000038
        /*00ec*/ 	.short	0x0100
        /*00ee*/ 	.byte	0x08
	.zero		1


	//   ....[8]....
        /*00f0*/ 	.word	0x00000570
        /*00f4*/ 	.word	0x000000ff
        /*00f8*/ 	.word	0x00000050
        /*00fc*/ 	.short	0x0100
        /*00fe*/ 	.byte	0x08
	.zero		1


	//   ....[9]....
        /*0100*/ 	.word	0x000005e0
        /*0104*/ 	.word	0x000000ff
        /*0108*/ 	.word	0x00000058
        /*010c*/ 	.short	0x0100
        /*010e*/ 	.byte	0x08
	.zero		1


	//   ....[10]....
        /*0110*/ 	.word	0x00001620
        /*0114*/ 	.word	0x000000ff
        /*0118*/ 	.word	0x00000000
        /*011c*/ 	.short	0x010a
        /*011e*/ 	.byte	0x08
	.zero		1


	//   ....[11]....
        /*0120*/ 	.word	0x00001660
        /*0124*/ 	.word	0x000000ff
        /*0128*/ 	.word	0x00000000
        /*012c*/ 	.short	0x010a
        /*012e*/ 	.byte	0x08
	.zero		1


	//   ....[12]....
        /*0130*/ 	.word	0x000018d0
        /*0134*/ 	.word	0x00000058
        /*0138*/ 	.word	0x00000000
        /*013c*/ 	.short	0x0101
        /*013e*/ 	.byte	0x3f
	.zero		1


	//   ....[13]....
        /*0140*/ 	.word	0x000074b0
        /*0144*/ 	.word	0x00000014
        /*0148*/ 	.word	0x00000020
        /*014c*/ 	.short	0x010a
        /*014e*/ 	.byte	0x3f
	.zero		1


	//   ....[14]....
        /*0150*/ 	.word	0x00007990
        /*0154*/ 	.word	0x00000005
        /*0158*/ 	.word	0x00000058
        /*015c*/ 	.short	0x0101
        /*015e*/ 	.byte	0x3f
	.zero		1


	//   ....[15]....
        /*0160*/ 	.word	0x00008090
        /*0164*/ 	.word	0x00000005
        /*0168*/ 	.word	0x00000000
        /*016c*/ 	.short	0x010a
        /*016e*/ 	.byte	0x3f
	.zero		1


	//   ....[16]....
        /*0170*/ 	.word	0x00008110
        /*0174*/ 	.word	0x00000007
        /*0178*/ 	.word	0x00000000
        /*017c*/ 	.short	0x010a
        /*017e*/ 	.byte	0x3f
	.zero		1


	//   ....[17]....
        /*0180*/ 	.word	0x000081a0
        /*0184*/ 	.word	0x00000006
        /*0188*/ 	.word	0x00000000
        /*018c*/ 	.short	0x010a
        /*018e*/ 	.byte	0x3f
	.zero		1


	//   ....[18]....
        /*0190*/ 	.word	0x00008230
        /*0194*/ 	.word	0x00000003
        /*0198*/ 	.word	0x00000000
        /*019c*/ 	.short	0x010a
        /*019e*/ 	.byte	0x3f
	.zero		1


	//   ....[19]....
        /*01a0*/ 	.word	0x000082a0
        /*01a4*/ 	.word	0x00000059
        /*01a8*/ 	.word	0x00000000
        /*01ac*/ 	.short	0x010a
        /*01ae*/ 	.byte	0x3f
	.zero		1


	//   ....[20]....
        /*01b0*/ 	.word	0x00008370
        /*01b4*/ 	.word	0x00000014
        /*01b8*/ 	.word	0x00000020
        /*01bc*/ 	.short	0x010a
        /*01be*/ 	.byte	0x3f
	.zero		1


	//   ....[21]....
        /*01c0*/ 	.word	0x00008450
        /*01c4*/ 	.word	0x00000005
        /*01c8*/ 	.word	0x00000000
        /*01cc*/ 	.short	0x010a
        /*01ce*/ 	.byte	0x3f
	.zero		1


	//   ....[22]....
        /*01d0*/ 	.word	0x000084a0
        /*01d4*/ 	.word	0x00000007
        /*01d8*/ 	.word	0x00000000
        /*01dc*/ 	.short	0x010a
        /*01de*/ 	.byte	0x3f
	.zero		1


	//   ....[23]....
        /*01e0*/ 	.word	0x000084f0
        /*01e4*/ 	.word	0x00000006
        /*01e8*/ 	.word	0x00000000
        /*01ec*/ 	.short	0x010a
        /*01ee*/ 	.byte	0x3f
	.zero		1


	//----- nvinfo : EIATTR_NUM_MBARRIERS
	.align		4
.L_28:
        /*01f0*/ 	.byte	0x03, 0x38
        /*01f2*/ 	.short	0x000a


	//----- nvinfo : EIATTR_EXIT_INSTR_OFFSETS
	.align		4
        /*01f4*/ 	.byte	0x04, 0x1c
        /*01f6*/ 	.short	(.L_30 - .L_29)


	//   ....[0]....
.L_29:
        /*01f8*/ 	.word	0x00000680


	//   ....[1]....
        /*01fc*/ 	.word	0x00000f30


	//   ....[2]....
        /*0200*/ 	.word	0x00006b70


	//   ....[3]....
        /*0204*/ 	.word	0x00007190


	//   ....[4]....
        /*0208*/ 	.word	0x00008280


	//----- nvinfo : EIATTR_MAX_THREADS
	.align		4
.L_30:
        /*020c*/ 	.byte	0x04, 0x05
        /*020e*/ 	.short	(.L_32 - .L_31)
.L_31:
        /*0210*/ 	.word	0x00000180
        /*0214*/ 	.word	0x00000001
        /*0218*/ 	.word	0x00000001


	//----- nvinfo : EIATTR_CRS_STACK_SIZE
	.align		4
.L_32:
        /*021c*/ 	.byte	0x04, 0x1e
        /*021e*/ 	.short	(.L_34 - .L_33)
.L_33:
        /*0220*/ 	.word	0x00000000


	//----- nvinfo : EIATTR_CBANK_PARAM_SIZE
	.align		4
.L_34:
        /*0224*/ 	.byte	0x03, 0x19
        /*0226*/ 	.short	0x0570


	//----- nvinfo : EIATTR_PARAM_CBANK
	.align		4
        /*0228*/ 	.byte	0x04, 0x0a
        /*022a*/ 	.short	(.L_36 - .L_35)
	.align		4
.L_35:
        /*022c*/ 	.word	index@(.nv.constant0._ZN7cutlass13device_kernelINS_4gemm6kernel13GemmUniversalIN4cute5tupleIJiiiiEEENS1_10collective13CollectiveMmaINS1_40MainloopSm90TmaGmmaWarpSpecializedSparseILi4ENS5_IJNS4_1CILi1EEESB_SB_EEENS1_35KernelTmaWarpSpecializedCooperativeEEENS5_IJNSA_ILi128EEESF_SF_EEENS_6half_tENS5_IJNS4_6LayoutINS5_IJiNS5_IJNSA_ILi2EEEiEEEiEEENS5_IJlNS5_IJSB_SJ_EEElEEEEENSI_INS5_IJNS5_IJNS5_IJNSA_ILi8EEESJ_NSA_ILi4EEEEEEiEEENS5_IJNS5_IJNSA_ILi16EEESJ_SQ_EEEiEEEiEEENS5_IJNS5_IJNS5_IJSF_ST_NSA_ILi2048EEEEEENSA_ILi8192EEEEEENS5_IJNS5_IJSB_NSA_ILi1024EEENSA_ILi32EEEEEElEEElEEEEEEEESH_NS5_IJlSB_lEEENS4_8TiledMMAINS4_8MMA_AtomIJNS4_4SM904GMMA6SPARSE27GMMA_64x128x32_F32F16F16_SSILNS1C_5MajorE0ELS1F_0ELNS1C_7ScaleInE1ELS1G_1ELNS1C_9SparseSelE0EEEEEENSI_INS5_IJSJ_SB_SB_EEENS5_IJSB_NSA_ILi0EEES1L_EEEEENS5_IJNS4_10UnderscoreES1O_S1O_EEEEENS4_13SM90_TMA_LOADENS4_14ComposedLayoutINS4_7SwizzleILi3ELi4ELi3EEENS4_25smem_sparse_ptr_flag_bitsILi2ELi16EEENSI_INS5_IJNS5_IJSB_SP_EEENS5_IJSJ_NSA_ILi64EEEEEEEEENS5_IJNS5_IJS1L_SF_EEESM_EEEEEEEvNS4_8identityES1R_NS1S_IS1U_NS4_18smem_ptr_flag_bitsILi16EEENSI_INS5_IJSP_S1Y_EEENS5_IJS1Y_SB_EEEEEEEvS25_EENS_8epilogue10collective6detail29Sm90TmaWarpSpecializedAdapterINS2E_15DefaultEpilogueIfNS5_IJSB_llEEES2I_NS2D_6thread17LinearCombinationIfLi1EffLNS2J_9ScaleType4KindE0ELNS_15FloatRoundStyleE2EfEENS1_15EpilogueDefaultEEEEEvvEEEEvNT_6ParamsE)
        /*0230*/ 	.short	0x0210
        /*0232*/ 	.short	0x0570


	//----- nvinfo : EIATTR_SW_WAR
	.align		4
.L_36:
        /*0234*/ 	.byte	0x04, 0x36
        /*0236*/ 	.short	(.L_38 - .L_37)
.L_37:
        /*0238*/ 	.word	0x00000008
.L_38:


//--------------------- .nv.callgraph             --------------------------
	.section	.nv.callgraph,"",@"SHT_CUDA_CALLGRAPH"
	.align	4
	.sectionentsize	8
	.align		4
        /*0000*/ 	.word	0x00000000
	.align		4
        /*0004*/ 	.word	0xffffffff
	.align		4
        /*0008*/ 	.word	0x00000000
	.align		4
        /*000c*/ 	.word	0xfffffffe
	.align		4
        /*0010*/ 	.word	0x00000000
	.align		4
        /*0014*/ 	.word	0xfffffffd
	.align		4
        /*0018*/ 	.word	0x00000000
	.align		4
        /*001c*/ 	.word	0xfffffffc


//--------------------- .nv.constant4             --------------------------
	.section	.nv.constant4,"a",@progbits
	.align	8
	.align		8
.nv.constant4:
        /*0000*/ 	.dword	_ZN39_INTERNAL_8416f248_4_k_cu_9079f8ff_31954cuda3std3__45__cpo5beginE
	.align		8
        /*0008*/ 	.dword	_ZN39_INTERNAL_8416f248_4_k_cu_9079f8ff_31954cuda3std3__45__cpo3endE
	.align		8
        /*0010*/ 	.dword	_ZN39_INTERNAL_8416f248_4_k_cu_9079f8ff_31954cuda3std3__45__cpo6cbeginE
	.align		8
        /*0018*/ 	.dword	_ZN39_INTERNAL_8416f248_4_k_cu_9079f8ff_31954cuda3std3__45__cpo4cendE
	.align		8
        /*0020*/ 	.dword	_ZN39_INTERNAL_8416f248_4_k_cu_9079f8ff_31954cuda3std3__441_GLOBAL__N__8416f248_4_k_cu_9079f8ff_31956ignoreE
	.align		8
        /*0028*/ 	.dword	_ZN39_INTERNAL_8416f248_4_k_cu_9079f8ff_31954cuda3std3__419piecewise_constructE
	.align		8
        /*0030*/ 	.dword	_ZN39_INTERNAL_8416f248_4_k_cu_9079f8ff_31954cuda3std3__48in_placeE
	.align		8
        /*0038*/ 	.dword	_ZN39_INTERNAL_8416f248_4_k_cu_9079f8ff_31954cuda3std6ranges3__45__cpo4swapE
	.align		8
        /*0040*/ 	.dword	_ZN39_INTERNAL_8416f248_4_k_cu_9079f8ff_31954cuda3std6ranges3__45__cpo9iter_moveE
	.align		8
        /*0048*/ 	.dword	_ZN39_INTERNAL_8416f248_4_k_cu_9079f8ff_31954cute7productE
	.align		8
        /*0050*/ 	.dword	_ZN39_INTERNAL_8416f248_4_k_cu_9079f8ff_31954cute1_E


//--------------------- .text._ZN7cutlass13device_kernelINS_4gemm6kernel13GemmUniversalIN4cute5tupleIJiiiiEEENS1_10collective13CollectiveMmaINS1_40MainloopSm90TmaGmmaWarpSpecializedSparseILi4ENS5_IJNS4_1CILi1EEESB_SB_EEENS1_35KernelTmaWarpSpecializedCooperativeEEENS5_IJNSA_ILi128EEESF_SF_EEENS_6half_tENS5_IJNS4_6LayoutINS5_IJiNS5_IJNSA_ILi2EEEiEEEiEEENS5_IJlNS5_IJSB_SJ_EEElEEEEENSI_INS5_IJNS5_IJNS5_IJNSA_ILi8EEESJ_NSA_ILi4EEEEEEiEEENS5_IJNS5_IJNSA_ILi16EEESJ_SQ_EEEiEEEiEEENS5_IJNS5_IJNS5_IJSF_ST_NSA_ILi2048EEEEEENSA_ILi8192EEEEEENS5_IJNS5_IJSB_NSA_ILi1024EEENSA_ILi32EEEEEElEEElEEEEEEEESH_NS5_IJlSB_lEEENS4_8TiledMMAINS4_8MMA_AtomIJNS4_4SM904GMMA6SPARSE27GMMA_64x128x32_F32F16F16_SSILNS1C_5MajorE0ELS1F_0ELNS1C_7ScaleInE1ELS1G_1ELNS1C_9SparseSelE0EEEEEENSI_INS5_IJSJ_SB_SB_EEENS5_IJSB_NSA_ILi0EEES1L_EEEEENS5_IJNS4_10UnderscoreES1O_S1O_EEEEENS4_13SM90_TMA_LOADENS4_14ComposedLayoutINS4_7SwizzleILi3ELi4ELi3EEENS4_25smem_sparse_ptr_flag_bitsILi2ELi16EEENSI_INS5_IJNS5_IJSB_SP_EEENS5_IJSJ_NSA_ILi64EEEEEEEEENS5_IJNS5_IJS1L_SF_EEESM_EEEEEEEvNS4_8identityES1R_NS1S_IS1U_NS4_18smem_ptr_flag_bitsILi16EEENSI_INS5_IJSP_S1Y_EEENS5_IJS1Y_SB_EEEEEEEvS25_EENS_8epilogue10collective6detail29Sm90TmaWarpSpecializedAdapterINS2E_15DefaultEpilogueIfNS5_IJSB_llEEES2I_NS2D_6thread17LinearCombinationIfLi1EffLNS2J_9ScaleType4KindE0ELNS_15FloatRoundStyleE2EfEENS1_15EpilogueDefaultEEEEEvvEEEEvNT_6ParamsE --------------------------
	.section	.text._ZN7cutlass13device_kernelINS_4gemm6kernel13GemmUniversalIN4cute5tupleIJiiiiEEENS1_10collective13CollectiveMmaINS1_40MainloopSm90TmaGmmaWarpSpecializedSparseILi4ENS5_IJNS4_1CILi1EEESB_SB_EEENS1_35KernelTmaWarpSpecializedCooperativeEEENS5_IJNSA_ILi128EEESF_SF_EEENS_6half_tENS5_IJNS4_6LayoutINS5_IJiNS5_IJNSA_ILi2EEEiEEEiEEENS5_IJlNS5_IJSB_SJ_EEElEEEEENSI_INS5_IJNS5_IJNS5_IJNSA_ILi8EEESJ_NSA_ILi4EEEEEEiEEENS5_IJNS5_IJNSA_ILi16EEESJ_SQ_EEEiEEEiEEENS5_IJNS5_IJNS5_IJSF_ST_NSA_ILi2048EEEEEENSA_ILi8192EEEEEENS5_IJNS5_IJSB_NSA_ILi1024EEENSA_ILi32EEEEEElEEElEEEEEEEESH_NS5_IJlSB_lEEENS4_8TiledMMAINS4_8MMA_AtomIJNS4_4SM904GMMA6SPARSE27GMMA_64x128x32_F32F16F16_SSILNS1C_5MajorE0ELS1F_0ELNS1C_7ScaleInE1ELS1G_1ELNS1C_9SparseSelE0EEEEEENSI_INS5_IJSJ_SB_SB_EEENS5_IJSB_NSA_ILi0EEES1L_EEEEENS5_IJNS4_10UnderscoreES1O_S1O_EEEEENS4_13SM90_TMA_LOADENS4_14ComposedLayoutINS4_7SwizzleILi3ELi4ELi3EEENS4_25smem_sparse_ptr_flag_bitsILi2ELi16EEENSI_INS5_IJNS5_IJSB_SP_EEENS5_IJSJ_NSA_ILi64EEEEEEEEENS5_IJNS5_IJS1L_SF_EEESM_EEEEEEEvNS4_8identityES1R_NS1S_IS1U_NS4_18smem_ptr_flag_bitsILi16EEENSI_INS5_IJSP_S1Y_EEENS5_IJS1Y_SB_EEEEEEEvS25_EENS_8epilogue10collective6detail29Sm90TmaWarpSpecializedAdapterINS2E_15DefaultEpilogueIfNS5_IJSB_llEEES2I_NS2D_6thread17LinearCombinationIfLi1EffLNS2J_9ScaleType4KindE0ELNS_15FloatRoundStyleE2EfEENS1_15EpilogueDefaultEEEEEvvEEEEvNT_6ParamsE,"ax",@progbits
	.align	128
.text._ZN7cutlass13device_kernelINS_4gemm6kernel13GemmUniversalIN4cute5tupleIJiiiiEEENS1_10collective13CollectiveMmaINS1_40MainloopSm90TmaGmmaWarpSpecializedSparseILi4ENS5_IJNS4_1CILi1EEESB_SB_EEENS1_35KernelTmaWarpSpecializedCooperativeEEENS5_IJNSA_ILi128EEESF_SF_EEENS_6half_tENS5_IJNS4_6LayoutINS5_IJiNS5_IJNSA_ILi2EEEiEEEiEEENS5_IJlNS5_IJSB_SJ_EEElEEEEENSI_INS5_IJNS5_IJNS5_IJNSA_ILi8EEESJ_NSA_ILi4EEEEEEiEEENS5_IJNS5_IJNSA_ILi16EEESJ_SQ_EEEiEEEiEEENS5_IJNS5_IJNS5_IJSF_ST_NSA_ILi2048EEEEEENSA_ILi8192EEEEEENS5_IJNS5_IJSB_NSA_ILi1024EEENSA_ILi32EEEEEElEEElEEEEEEEESH_NS5_IJlSB_lEEENS4_8TiledMMAINS4_8MMA_AtomIJNS4_4SM904GMMA6SPARSE27GMMA_64x128x32_F32F16F16_SSILNS1C_5MajorE0ELS1F_0ELNS1C_7ScaleInE1ELS1G_1ELNS1C_9SparseSelE0EEEEEENSI_INS5_IJSJ_SB_SB_EEENS5_IJSB_NSA_ILi0EEES1L_EEEEENS5_IJNS4_10UnderscoreES1O_S1O_EEEEENS4_13SM90_TMA_LOADENS4_14ComposedLayoutINS4_7SwizzleILi3ELi4ELi3EEENS4_25smem_sparse_ptr_flag_bitsILi2ELi16EEENSI_INS5_IJNS5_IJSB_SP_EEENS5_IJSJ_NSA_ILi64EEEEEEEEENS5_IJNS5_IJS1L_SF_EEESM_EEEEEEEvNS4_8identityES1R_NS1S_IS1U_NS4_18smem_ptr_flag_bitsILi16EEENSI_INS5_IJSP_S1Y_EEENS5_IJS1Y_SB_EEEEEEEvS25_EENS_8epilogue10collective6detail29Sm90TmaWarpSpecializedAdapterINS2E_15DefaultEpilogueIfNS5_IJSB_llEEES2I_NS2D_6thread17LinearCombinationIfLi1EffLNS2J_9ScaleType4KindE0ELNS_15FloatRoundStyleE2EfEENS1_15EpilogueDefaultEEEEEvvEEEEvNT_6ParamsE:
        .type           _ZN7cutlass13device_kernelINS_4gemm6kernel13GemmUniversalIN4cute5tupleIJiiiiEEENS1_10collective13CollectiveMmaINS1_40MainloopSm90TmaGmmaWarpSpecializedSparseILi4ENS5_IJNS4_1CILi1EEESB_SB_EEENS1_35KernelTmaWarpSpecializedCooperativeEEENS5_IJNSA_ILi128EEESF_SF_EEENS_6half_tENS5_IJNS4_6LayoutINS5_IJiNS5_IJNSA_ILi2EEEiEEEiEEENS5_IJlNS5_IJSB_SJ_EEElEEEEENSI_INS5_IJNS5_IJNS5_IJNSA_ILi8EEESJ_NSA_ILi4EEEEEEiEEENS5_IJNS5_IJNSA_ILi16EEESJ_SQ_EEEiEEEiEEENS5_IJNS5_IJNS5_IJSF_ST_NSA_ILi2048EEEEEENSA_ILi8192EEEEEENS5_IJNS5_IJSB_NSA_ILi1024EEENSA_ILi32EEEEEElEEElEEEEEEEESH_NS5_IJlSB_lEEENS4_8TiledMMAINS4_8MMA_AtomIJNS4_4SM904GMMA6SPARSE27GMMA_64x128x32_F32F16F16_SSILNS1C_5MajorE0ELS1F_0ELNS1C_7ScaleInE1ELS1G_1ELNS1C_9SparseSelE0EEEEEENSI_INS5_IJSJ_SB_SB_EEENS5_IJSB_NSA_ILi0EEES1L_EEEEENS5_IJNS4_10UnderscoreES1O_S1O_EEEEENS4_13SM90_TMA_LOADENS4_14ComposedLayoutINS4_7SwizzleILi3ELi4ELi3EEENS4_25smem_sparse_ptr_flag_bitsILi2ELi16EEENSI_INS5_IJNS5_IJSB_SP_EEENS5_IJSJ_NSA_ILi64EEEEEEEEENS5_IJNS5_IJS1L_SF_EEESM_EEEEEEEvNS4_8identityES1R_NS1S_IS1U_NS4_18smem_ptr_flag_bitsILi16EEENSI_INS5_IJSP_S1Y_EEENS5_IJS1Y_SB_EEEEEEEvS25_EENS_8epilogue10collective6detail29Sm90TmaWarpSpecializedAdapterINS2E_15DefaultEpilogueIfNS5_IJSB_llEEES2I_NS2D_6thread17LinearCombinationIfLi1EffLNS2J_9ScaleType4KindE0ELNS_15FloatRoundStyleE2EfEENS1_15EpilogueDefaultEEEEEvvEEEEvNT_6ParamsE,@function
        .size           _ZN7cutlass13device_kernelINS_4gemm6kernel13GemmUniversalIN4cute5tupleIJiiiiEEENS1_10collective13CollectiveMmaINS1_40MainloopSm90TmaGmmaWarpSpecializedSparseILi4ENS5_IJNS4_1CILi1EEESB_SB_EEENS1_35KernelTmaWarpSpecializedCooperativeEEENS5_IJNSA_ILi128EEESF_SF_EEENS_6half_tENS5_IJNS4_6LayoutINS5_IJiNS5_IJNSA_ILi2EEEiEEEiEEENS5_IJlNS5_IJSB_SJ_EEElEEEEENSI_INS5_IJNS5_IJNS5_IJNSA_ILi8EEESJ_NSA_ILi4EEEEEEiEEENS5_IJNS5_IJNSA_ILi16EEESJ_SQ_EEEiEEEiEEENS5_IJNS5_IJNS5_IJSF_ST_NSA_ILi2048EEEEEENSA_ILi8192EEEEEENS5_IJNS5_IJSB_NSA_ILi1024EEENSA_ILi32EEEEEElEEElEEEEEEEESH_NS5_IJlSB_lEEENS4_8TiledMMAINS4_8MMA_AtomIJNS4_4SM904GMMA6SPARSE27GMMA_64x128x32_F32F16F16_SSILNS1C_5MajorE0ELS1F_0ELNS1C_7ScaleInE1ELS1G_1ELNS1C_9SparseSelE0EEEEEENSI_INS5_IJSJ_SB_SB_EEENS5_IJSB_NSA_ILi0EEES1L_EEEEENS5_IJNS4_10UnderscoreES1O_S1O_EEEEENS4_13SM90_TMA_LOADENS4_14ComposedLayoutINS4_7SwizzleILi3ELi4ELi3EEENS4_25smem_sparse_ptr_flag_bitsILi2ELi16EEENSI_INS5_IJNS5_IJSB_SP_EEENS5_IJSJ_NSA_ILi64EEEEEEEEENS5_IJNS5_IJS1L_SF_EEESM_EEEEEEEvNS4_8identityES1R_NS1S_IS1U_NS4_18smem_ptr_flag_bitsILi16EEENSI_INS5_IJSP_S1Y_EEENS5_IJS1Y_SB_EEEEEEEvS25_EENS_8epilogue10collective6detail29Sm90TmaWarpSpecializedAdapterINS2E_15DefaultEpilogueIfNS5_IJSB_llEEES2I_NS2D_6thread17LinearCombinationIfLi1EffLNS2J_9ScaleType4KindE0ELNS_15FloatRoundStyleE2EfEENS1_15EpilogueDefaultEEEEEvvEEEEvNT_6ParamsE,(.L_x_189 - _ZN7cutlass13device_kernelINS_4gemm6kernel13GemmUniversalIN4cute5tupleIJiiiiEEENS1_10collective13CollectiveMmaINS1_40MainloopSm90TmaGmmaWarpSpecializedSparseILi4ENS5_IJNS4_1CILi1EEESB_SB_EEENS1_35KernelTmaWarpSpecializedCooperativeEEENS5_IJNSA_ILi128EEESF_SF_EEENS_6half_tENS5_IJNS4_6LayoutINS5_IJiNS5_IJNSA_ILi2EEEiEEEiEEENS5_IJlNS5_IJSB_SJ_EEElEEEEENSI_INS5_IJNS5_IJNS5_IJNSA_ILi8EEESJ_NSA_ILi4EEEEEEiEEENS5_IJNS5_IJNSA_ILi16EEESJ_SQ_EEEiEEEiEEENS5_IJNS5_IJNS5_IJSF_ST_NSA_ILi2048EEEEEENSA_ILi8192EEEEEENS5_IJNS5_IJSB_NSA_ILi1024EEENSA_ILi32EEEEEElEEElEEEEEEEESH_NS5_IJlSB_lEEENS4_8TiledMMAINS4_8MMA_AtomIJNS4_4SM904GMMA6SPARSE27GMMA_64x128x32_F32F16F16_SSILNS1C_5MajorE0ELS1F_0ELNS1C_7ScaleInE1ELS1G_1ELNS1C_9SparseSelE0EEEEEENSI_INS5_IJSJ_SB_SB_EEENS5_IJSB_NSA_ILi0EEES1L_EEEEENS5_IJNS4_10UnderscoreES1O_S1O_EEEEENS4_13SM90_TMA_LOADENS4_14ComposedLayoutINS4_7SwizzleILi3ELi4ELi3EEENS4_25smem_sparse_ptr_flag_bitsILi2ELi16EEENSI_INS5_IJNS5_IJSB_SP_EEENS5_IJSJ_NSA_ILi64EEEEEEEEENS5_IJNS5_IJS1L_SF_EEESM_EEEEEEEvNS4_8identityES1R_NS1S_IS1U_NS4_18smem_ptr_flag_bitsILi16EEENSI_INS5_IJSP_S1Y_EEENS5_IJS1Y_SB_EEEEEEEvS25_EENS_8epilogue10collective6detail29Sm90TmaWarpSpecializedAdapterINS2E_15DefaultEpilogueIfNS5_IJSB_llEEES2I_NS2D_6thread17LinearCombinationIfLi1EffLNS2J_9ScaleType4KindE0ELNS_15FloatRoundStyleE2EfEENS1_15EpilogueDefaultEEEEEvvEEEEvNT_6ParamsE)
        .other          _ZN7cutlass13device_kernelINS_4gemm6kernel13GemmUniversalIN4cute5tupleIJiiiiEEENS1_10collective13CollectiveMmaINS1_40MainloopSm90TmaGmmaWarpSpecializedSparseILi4ENS5_IJNS4_1CILi1EEESB_SB_EEENS1_35KernelTmaWarpSpecializedCooperativeEEENS5_IJNSA_ILi128EEESF_SF_EEENS_6half_tENS5_IJNS4_6LayoutINS5_IJiNS5_IJNSA_ILi2EEEiEEEiEEENS5_IJlNS5_IJSB_SJ_EEElEEEEENSI_INS5_IJNS5_IJNS5_IJNSA_ILi8EEESJ_NSA_ILi4EEEEEEiEEENS5_IJNS5_IJNSA_ILi16EEESJ_SQ_EEEiEEEiEEENS5_IJNS5_IJNS5_IJSF_ST_NSA_ILi2048EEEEEENSA_ILi8192EEEEEENS5_IJNS5_IJSB_NSA_ILi1024EEENSA_ILi32EEEEEElEEElEEEEEEEESH_NS5_IJlSB_lEEENS4_8TiledMMAINS4_8MMA_AtomIJNS4_4SM904GMMA6SPARSE27GMMA_64x128x32_F32F16F16_SSILNS1C_5MajorE0ELS1F_0ELNS1C_7ScaleInE1ELS1G_1ELNS1C_9SparseSelE0EEEEEENSI_INS5_IJSJ_SB_SB_EEENS5_IJSB_NSA_ILi0EEES1L_EEEEENS5_IJNS4_10UnderscoreES1O_S1O_EEEEENS4_13SM90_TMA_LOADENS4_14ComposedLayoutINS4_7SwizzleILi3ELi4ELi3EEENS4_25smem_sparse_ptr_flag_bitsILi2ELi16EEENSI_INS5_IJNS5_IJSB_SP_EEENS5_IJSJ_NSA_ILi64EEEEEEEEENS5_IJNS5_IJS1L_SF_EEESM_EEEEEEEvNS4_8identityES1R_NS1S_IS1U_NS4_18smem_ptr_flag_bitsILi16EEENSI_INS5_IJSP_S1Y_EEENS5_IJS1Y_SB_EEEEEEEvS25_EENS_8epilogue10collective6detail29Sm90TmaWarpSpecializedAdapterINS2E_15DefaultEpilogueIfNS5_IJSB_llEEES2I_NS2D_6thread17LinearCombinationIfLi1EffLNS2J_9ScaleType4KindE0ELNS_15FloatRoundStyleE2EfEENS1_15EpilogueDefaultEEEEEvvEEEEvNT_6ParamsE,@"STO_CUDA_ENTRY STV_DEFAULT"
_ZN7cutlass13device_kernelINS_4gemm6kernel13GemmUniversalIN4cute5tupleIJiiiiEEENS1_10collective13CollectiveMmaINS1_40MainloopSm90TmaGmmaWarpSpecializedSparseILi4ENS5_IJNS4_1CILi1EEESB_SB_EEENS1_35KernelTmaWarpSpecializedCooperativeEEENS5_IJNSA_ILi128EEESF_SF_EEENS_6half_tENS5_IJNS4_6LayoutINS5_IJiNS5_IJNSA_ILi2EEEiEEEiEEENS5_IJlNS5_IJSB_SJ_EEElEEEEENSI_INS5_IJNS5_IJNS5_IJNSA_ILi8EEESJ_NSA_ILi4EEEEEEiEEENS5_IJNS5_IJNSA_ILi16EEESJ_SQ_EEEiEEEiEEENS5_IJNS5_IJNS5_IJSF_ST_NSA_ILi2048EEEEEENSA_ILi8192EEEEEENS5_IJNS5_IJSB_NSA_ILi1024EEENSA_ILi32EEEEEElEEElEEEEEEEESH_NS5_IJlSB_lEEENS4_8TiledMMAINS4_8MMA_AtomIJNS4_4SM904GMMA6SPARSE27GMMA_64x128x32_F32F16F16_SSILNS1C_5MajorE0ELS1F_0ELNS1C_7ScaleInE1ELS1G_1ELNS1C_9SparseSelE0EEEEEENSI_INS5_IJSJ_SB_SB_EEENS5_IJSB_NSA_ILi0EEES1L_EEEEENS5_IJNS4_10UnderscoreES1O_S1O_EEEEENS4_13SM90_TMA_LOADENS4_14ComposedLayoutINS4_7SwizzleILi3ELi4ELi3EEENS4_25smem_sparse_ptr_flag_bitsILi2ELi16EEENSI_INS5_IJNS5_IJSB_SP_EEENS5_IJSJ_NSA_ILi64EEEEEEEEENS5_IJNS5_IJS1L_SF_EEESM_EEEEEEEvNS4_8identityES1R_NS1S_IS1U_NS4_18smem_ptr_flag_bitsILi16EEENSI_INS5_IJSP_S1Y_EEENS5_IJS1Y_SB_EEEEEEEvS25_EENS_8epilogue10collective6detail29Sm90TmaWarpSpecializedAdapterINS2E_15DefaultEpilogueIfNS5_IJSB_llEEES2I_NS2D_6thread17LinearCombinationIfLi1EffLNS2J_9ScaleType4KindE0ELNS_15FloatRoundStyleE2EfEENS1_15EpilogueDefaultEEEEEvvEEEEvNT_6ParamsE:
[----:B------:R-:W-:Y:S01]  /*0000*/  LDC R1, c[0x0][0x28] ;  /* 0x00000a00ff017b82 */ /* 0x000fe20000000800 */
[----:B------:R-:W0:Y:S01]  /*0010*/  S2R R4, SR_TID.X ;  /* 0x0000000000047919 */ /* 0x000e220000002100 */
[----:B------:R-:W-:Y:S01]  /*0020*/  ELECT P0, URZ, PT ;  /* 0x00000000003f782f */ /* 0x000fe20003800000 */
[----:B------:R-:W-:Y:S01]  /*0030*/  BSSY B0, `(.L_x_0) ;  /* 0x0000012000007945 */ /* 0x000fe20003800000 */
[--C-:B0-----:R-:W-:Y:S02]  /*0040*/  SHF.R.U32.HI R0, RZ, 0x5, R4.reuse ;  /* 0x00000005ff007819 */ /* 0x101fe40000011604 */
[----:B------:R-:W-:-:S03]  /*0050*/  SHF.R.U32.HI R16, RZ, 0x7, R4 ;  /* 0x00000007ff107819 */ /* 0x000fc60000011604 */
[----:B------:R-:W0:Y:S04]  /*0060*/  SHFL.IDX PT, R6, R0, RZ, 0x1f ;  /* 0x00001fff00067589 */ /* 0x000e2800000e0000 */
[----:B------:R1:W2:Y:S01]  /*0070*/  SHFL.IDX PT, R12, R16, RZ, 0x1f ;  /* 0x00001fff100c7589 */ /* 0x0002a200000e0000 */
[----:B0-----:R-:W-:-:S13]  /*0080*/  ISETP.NE.OR P0, PT, R6, RZ, !P0 ;  /* 0x000000ff0600720c */ /* 0x001fda0004705670 */
[----:B-12---:R-:W-:Y:S05]  /*0090*/  @P0 BRA `(.L_x_1) ;  /* 0x00000000002c0947 */ /* 0x006fea0003800000 */
[----:B------:R-:W-:Y:S02]  /*00a0*/  ULDC.64 UR4, c[0x0][0x198] ;  /* 0x0000660000047ab9 */ /* 0x000fe40000000a00 */
[----:B------:R-:W-:Y:S02]  /*00b0*/  UIADD3 UR6, UP0, UR4, 0xf0, URZ ;  /* 0x000000f004067890 */ /* 0x000fe4000ff1e03f */
[----:B------:R-:W-:Y:S02]  /*00c0*/  UIADD3 UR8, UP1, UR4, 0x1f0, URZ ;  /* 0x000001f004087890 */ /* 0x000fe4000ff3e03f */
[----:B------:R-:W-:Y:S02]  /*00d0*/  UIADD3 UR4, UP2, UR4, 0x2f0, URZ ;  /* 0x000002f004047890 */ /* 0x000fe4000ff5e03f */
[----:B------:R-:W-:Y:S02]  /*00e0*/  UIADD3.X UR7, URZ, UR5, URZ, UP0, !UPT ;  /* 0x000000053f077290 */ /* 0x000fe400087fe43f */
[----:B------:R-:W-:-:S02]  /*00f0*/  UIADD3.X UR9, URZ, UR5, URZ, UP1, !UPT ;  /* 0x000000053f097290 */ /* 0x000fc40008ffe43f */
[----:B------:R-:W-:-:S05]  /*0100*/  UIADD3.X UR5, URZ, UR5, URZ, UP2, !UPT ;  /* 0x000000053f057290 */ /* 0x000fca00097fe43f */
[----:B------:R0:W-:Y:S02]  /*0110*/  UTMACCTL.PF [UR6] ;  /* 0x00000000060079b9 */ /* 0x0001e40008040000 */
[----:B------:R0:W-:Y:S02]  /*0120*/  UTMACCTL.PF [UR8] ;  /* 0x00000000080079b9 */ /* 0x0001e40008040000 */
[----:B------:R0:W-:Y:S02]  /*0130*/  UTMACCTL.PF [UR4] ;  /* 0x00000000040079b9 */ /* 0x0001e40008040000 */
[----:B0-----:R-:W-:Y:S01]  /*0140*/  NOP ;  /* 0x0000000000007918 */ /* 0x001fe20000000000 */
.L_x_1:
[----:B------:R-:W-:Y:S05]  /*0150*/  BSYNC B0 ;  /* 0x0000000000007941 */ /* 0x000fea0003800000 */
.L_x_0:
[----:B------:R-:W0:Y:S02]  /*0160*/  SHFL.IDX PT, R2, R0, RZ, 0x1f ;  /* 0x00001fff00027589 */ /* 0x000e2400000e0000 */
[----:B0-----:R-:W-:-:S13]  /*0170*/  ISETP.NE.AND P0, PT, R2, RZ, PT ;  /* 0x000000ff0200720c */ /* 0x001fda0003f05270 */
[----:B------:R-:W-:Y:S05]  /*0180*/  @P0 BRA `(.L_x_2) ;  /* 0x0000000000580947 */ /* 0x000fea0003800000 */
[----:B------:R-:W0:Y:S01]  /*0190*/  S2UR UR8, SR_CgaCtaId ;  /* 0x00000000000879c3 */ /* 0x000e220000008800 */
[----:B------:R-:W-:Y:S01]  /*01a0*/  UMOV UR4, 0x400 ;  /* 0x0000040000047882 */ /* 0x000fe20000000000 */
[----:B------:R-:W-:Y:S01]  /*01b0*/  UMOV UR5, 0x1 ;  /* 0x0000000100057882 */ /* 0x000fe20000000000 */
[----:B------:R-:W-:Y:S01]  /*01c0*/  UMOV UR6, 0x100 ;  /* 0x0000010000067882 */ /* 0x000fe20000000000 */
[----:B------:R-:W-:Y:S01]  /*01d0*/  ELECT P0, URZ, PT ;  /* 0x00000000003f782f */ /* 0x000fe20003800000 */
[----:B------:R-:W-:-:S04]  /*01e0*/  UIADD3 UR6, -UR6, 0x100000, URZ ;  /* 0x0010000006067890 */ /* 0x000fc8000fffe13f */
[----:B------:R-:W-:Y:S02]  /*01f0*/  USHF.L.U32 UR7, UR6, 0xb, URZ ;  /* 0x0000000b06077899 */ /* 0x000fe4000800063f */
[----:B------:R-:W-:Y:S02]  /*0200*/  USHF.L.U32 UR6, UR6, 0x1, URZ ;  /* 0x0000000106067899 */ /* 0x000fe4000800063f */
[----:B0-----:R-:W-:Y:S02]  /*0210*/  ULEA UR8, UR8, UR4, 0x18 ;  /* 0x0000000408087291 */ /* 0x001fe4000f8ec03f */
[----:B------:R-:W-:-:S04]  /*0220*/  UIADD3 UR4, -UR5, 0x100000, URZ ;  /* 0x0010000005047890 */ /* 0x000fc8000fffe13f */
[----:B------:R-:W-:Y:S02]  /*0230*/  USHF.L.U32 UR5, UR4, 0xb, URZ ;  /* 0x0000000b04057899 */ /* 0x000fe4000800063f */
[----:B------:R-:W-:Y:S01]  /*0240*/  USHF.L.U32 UR4, UR4, 0x1, URZ ;  /* 0x0000000104047899 */ /* 0x000fe2000800063f */
[----:B------:R-:W0:Y:S11]  /*0250*/  FENCE.VIEW.ASYNC.S ;  /* 0x00000000000073c6 */ /* 0x000e360000000000 */
[----:B0-----:R0:W1:Y:S01]  /*0260*/  SYNCS.EXCH.64 URZ, [UR8], UR4 ;  /* 0x00000004083f75b2 */ /* 0x0010620008000100 */
[----:B------:R0:W2:Y:S01]  /*0270*/  SYNCS.EXCH.64 URZ, [UR8+0x20], UR6 ;  /* 0x00002006083f75b2 */ /* 0x0000a20008000100 */
[----:B------:R0:W3:Y:S01]  /*0280*/  SYNCS.EXCH.64 URZ, [UR8+0x8], UR4 ;  /* 0x00000804083f75b2 */ /* 0x0000e20008000100 */
[----:B------:R0:W4:Y:S01]  /*0290*/  SYNCS.EXCH.64 URZ, [UR8+0x28], UR6 ;  /* 0x00002806083f75b2 */ /* 0x0001220008000100 */
[----:B------:R0:W0:Y:S01]  /*02a0*/  SYNCS.EXCH.64 URZ, [UR8+0x10], UR4 ;  /* 0x00001004083f75b2 */ /* 0x0000220008000100 */
[----:B------:R0:W0:Y:S01]  /*02b0*/  SYNCS.EXCH.64 URZ, [UR8+0x30], UR6 ;  /* 0x00003006083f75b2 */ /* 0x0000220008000100 */
[----:B------:R0:W0:Y:S01]  /*02c0*/  SYNCS.EXCH.64 URZ, [UR8+0x18], UR4 ;  /* 0x00001804083f75b2 */ /* 0x0000220008000100 */
[----:B------:R0:W0:Y:S01]  /*02d0*/  SYNCS.EXCH.64 URZ, [UR8+0x38], UR6 ;  /* 0x00003806083f75b2 */ /* 0x0000220008000100 */
[----:B------:R-:W-:Y:S01]  /*02e0*/  NOP ;  /* 0x0000000000007918 */ /* 0x000fe20000000000 */
.L_x_2:
[----:B------:R-:W5:Y:S01]  /*02f0*/  SHFL.IDX PT, R0, R0, RZ, 0x1f ;  /* 0x00001fff00007589 */ /* 0x000f6200000e0000 */
[----:B------:R-:W-:Y:S01]  /*0300*/  ELECT P0, URZ, PT ;  /* 0x00000000003f782f */ /* 0x000fe20003800000 */
[----:B------:R-:W1:Y:S01]  /*0310*/  LDC R2, c[0x0][0x75c] ;  /* 0x0001d700ff027b82 */ /* 0x000e620000000800 */
[----:B------:R-:W-:Y:S01]  /*0320*/  SHF.R.S32.HI R3, RZ, 0x1f, R6 ;  /* 0x0000001fff037819 */ /* 0x000fe20000011406 */
[----:B------:R-:W2:Y:S01]  /*0330*/  S2R R7, SR_CTAID.Y ;  /* 0x0000000000077919 */ /* 0x000ea20000002600 */
[----:B0-----:R-:W-:Y:S01]  /*0340*/  UMOV UR4, 0x20 ;  /* 0x0000002000047882 */ /* 0x001fe20000000000 */
[----:B------:R-:W-:Y:S01]  /*0350*/  NOP ;  /* 0x0000000000007918 */ /* 0x000fe20000000000 */
[----:B------:R-:W-:Y:S01]  /*0360*/  NOP ;  /* 0x0000000000007918 */ /* 0x000fe20000000000 */
[----:B------:R-:W0:Y:S01]  /*0370*/  S2R R8, SR_CTAID.X ;  /* 0x0000000000087919 */ /* 0x000e220000002500 */
[----:B------:R-:W-:Y:S02]  /*0380*/  ISETP.NE.AND P2, PT, R12, RZ, PT ;  /* 0x000000ff0c00720c */ /* 0x000fe40003f45270 */
[----:B-----5:R-:W-:-:S02]  /*0390*/  ISETP.NE.OR P0, PT, R0, RZ, !P0 ;  /* 0x000000ff0000720c */ /* 0x020fc40004705670 */
[----:B-1----:R-:W-:Y:S02]  /*03a0*/  ISETP.NE.AND P4, PT, R2, 0x1, PT ;  /* 0x000000010200780c */ /* 0x002fe40003f85270 */
[----:B------:R-:W-:-:S04]  /*03b0*/  LEA.HI R0, R3, R6, RZ, 0x2 ;  /* 0x0000000603007211 */ /* 0x000fc800078f10ff */
[----:B------:R-:W-:-:S05]  /*03c0*/  LOP3.LUT R5, R0, 0xfffffffc, RZ, 0xc0, !PT ;  /* 0xfffffffc00057812 */ /* 0x000fca00078ec0ff */
[----:B------:R-:W-:Y:S01]  /*03d0*/  VOTEU.ALL UP0, P0 ;  /* 0x00000000003f7886 */ /* 0x000fe20000000000 */
[----:B------:R-:W-:Y:S01]  /*03e0*/  IMAD.IADD R6, R6, 0x1, -R5 ;  /* 0x0000000106067824 */ /* 0x000fe200078e0a05 */
[----:B------:R-:W0:Y:S01]  /*03f0*/  @P4 LDC R9, c[0x0][0x10] ;  /* 0x00000400ff094b82 */ /* 0x000e220000000800 */
[----:B------:R-:W-:Y:S01]  /*0400*/  VOTEU.ALL UP1, P0 ;  /* 0x00000000003f7886 */ /* 0x000fe20000020000 */
[----:B--2---:R-:W-:Y:S01]  /*0410*/  @P4 IMAD.MOV.U32 R2, RZ, RZ, R7 ;  /* 0x000000ffff024224 */ /* 0x004fe200078e0007 */
[----:B------:R-:W-:Y:S01]  /*0420*/  @!UP0 UMOV UR6, 0x400 ;  /* 0x0000040000068882 */ /* 0x000fe20000000000 */
[----:B------:R-:W-:-:S04]  /*0430*/  @!UP0 UIADD3 UR4, -UR4, 0x100000, URZ ;  /* 0x0010000004048890 */ /* 0x000fc8000fffe13f */
[----:B------:R-:W-:Y:S02]  /*0440*/  @!UP0 USHF.L.U32 UR5, UR4, 0xb, URZ ;  /* 0x0000000b04058899 */ /* 0x000fe4000800063f */
[----:B------:R-:W-:Y:S01]  /*0450*/  @!UP0 USHF.L.U32 UR4, UR4, 0x1, URZ ;  /* 0x0000000104048899 */ /* 0x000fe2000800063f */
[----:B------:R-:W-:Y:S01]  /*0460*/  ISETP.NE.AND P1, PT, R6, 0x3, PT ;  /* 0x000000030600780c */ /* 0x000fe20003f25270 */
[----:B------:R-:W-:Y:S01]  /*0470*/  @P4 IMAD.MOV.U32 R3, RZ, RZ, RZ ;  /* 0x000000ffff034224 */ /* 0x000fe200078e00ff */
[----:B------:R-:W1:Y:S01]  /*0480*/  @!UP0 S2UR UR7, SR_CgaCtaId ;  /* 0x00000000000789c3 */ /* 0x000e620000008800 */
[----:B------:R-:W-:-:S07]  /*0490*/  @P4 IMAD.MOV.U32 R5, RZ, RZ, RZ ;  /* 0x000000ffff054224 */ /* 0x000fce00078e00ff */
[----:B------:R-:W2:Y:S01]  /*04a0*/  @!P4 LDC R10, c[0x0][0xc] ;  /* 0x00000300ff0acb82 */ /* 0x000ea20000000800 */
[----:B0-----:R-:W-:-:S04]  /*04b0*/  @P4 IMAD.WIDE.U32 R2, R8, R9, R2 ;  /* 0x0000000908024225 */ /* 0x001fc800078e0002 */
[----:B------:R-:W-:Y:S02]  /*04c0*/  IMAD.MOV.U32 R9, RZ, RZ, RZ ;  /* 0x000000ffff097224 */ /* 0x000fe400078e00ff */
[----:B------:R-:W-:Y:S01]  /*04d0*/  @P4 IMAD.IADD R3, R3, 0x1, R5 ;  /* 0x0000000103034824 */ /* 0x000fe200078e0205 */
[----:B------:R-:W-:Y:S01]  /*04e0*/  LOP3.LUT R5, R4, 0x7f, RZ, 0xc0, !PT ;  /* 0x0000007f04057812 */ /* 0x000fe200078ec0ff */
[----:B-1----:R-:W-:Y:S01]  /*04f0*/  @!UP0 ULEA UR8, UR7, UR6, 0x18 ;  /* 0x0000000607088291 */ /* 0x002fe2000f8ec03f */
[----:B------:R-:W-:Y:S02]  /*0500*/  VOTEU.ALL UP0, P0 ;  /* 0x00000000003f7886 */ /* 0x000fe40000000000 */
[----:B------:R-:W-:Y:S01]  /*0510*/  ULDC UR6, c[0x0][0xc] ;  /* 0x0000030000067ab9 */ /* 0x000fe20000000800 */
[----:B------:R-:W-:Y:S01]  /*0520*/  ULDC UR7, c[0x0][0x10] ;  /* 0x0000040000077ab9 */ /* 0x000fe20000000800 */
[----:B------:R-:W-:Y:S01]  /*0530*/  ISETP.EQ.OR P0, PT, R6, RZ, !P1 ;  /* 0x000000ff0600720c */ /* 0x000fe20004f02670 */
[----:B--2---:R-:W-:-:S03]  /*0540*/  @!P4 IMAD.WIDE.U32 R10, R10, R7, R8 ;  /* 0x000000070a0ac225 */ /* 0x004fc600078e0008 */
[C---:B------:R-:W-:Y:S01]  /*0550*/  ISETP.EQ.AND P0, PT, R12.reuse, RZ, P0 ;  /* 0x000000ff0c00720c */ /* 0x040fe20000702270 */
[----:B------:R-:W0:Y:S02]  /*0560*/  FENCE.VIEW.ASYNC.S ;  /* 0x00000000000073c6 */ /* 0x000e240000000000 */
[----:B0-----:R-:W3:Y:S01]  /*0570*/  @!UP0 SYNCS.EXCH.64 URZ, [UR8+0x50], UR4 ;  /* 0x00005004083f85b2 */ /* 0x001ee20008000100 */
[----:B------:R-:W-:Y:S01]  /*0580*/  VIADD R12, R12, 0xffffffff ;  /* 0xffffffff0c0c7836 */ /* 0x000fe20000000000 */
[----:B------:R-:W-:Y:S01]  /*0590*/  SEL R0, RZ, 0x1, !P0 ;  /* 0x00000001ff007807 */ /* 0x000fe20004000000 */
[----:B------:R-:W-:Y:S02]  /*05a0*/  @!P4 IMAD.MOV.U32 R2, RZ, RZ, R10 ;  /* 0x000000ffff02c224 */ /* 0x000fe400078e000a */
[----:B------:R-:W-:Y:S01]  /*05b0*/  @!P4 IMAD.MOV.U32 R3, RZ, RZ, R11 ;  /* 0x000000ffff03c224 */ /* 0x000fe200078e000b */
[----:B------:R-:W-:-:S04]  /*05c0*/  ISETP.GE.U32.AND P1, PT, R12, 0x2, PT ;  /* 0x000000020c00780c */ /* 0x000fc80003f26070 */
[----:B------:R-:W-:Y:S01]  /*05d0*/  SEL R0, R0, 0x2, P1 ;  /* 0x0000000200007807 */ /* 0x000fe20000800000 */
[----:B------:R0:W3:Y:S01]  /*05e0*/  @!UP1 SYNCS.EXCH.64 URZ, [UR8+0x58], UR4 ;  /* 0x00005804083f95b2 */ /* 0x0000e20008000100 */
[----:B------:R-:W-:Y:S01]  /*05f0*/  NOP ;  /* 0x0000000000007918 */ /* 0x000fe20000000000 */
[----:B0-----:R-:W-:-:S03]  /*0600*/  UIMAD.WIDE.U32 UR4, UR6, UR7, URZ ;  /* 0x00000007060472a5 */ /* 0x001fc6000f8e003f */
[----:B------:R-:W-:Y:S02]  /*0610*/  ULDC UR6, c[0x0][0x14] ;  /* 0x0000050000067ab9 */ /* 0x000fe40000000800 */
[----:B------:R-:W-:Y:S02]  /*0620*/  UIMAD.WIDE.U32 UR14, UR4, UR6, URZ ;  /* 0x00000006040e72a5 */ /* 0x000fe4000f8e003f */
[----:B------:R-:W-:-:S04]  /*0630*/  UIMAD UR4, UR5, UR6, URZ ;  /* 0x00000006050472a4 */ /* 0x000fc8000f8e023f */
[----:B------:R-:W-:Y:S01]  /*0640*/  UIADD3 UR4, UR15, UR4, URZ ;  /* 0x000000040f047290 */ /* 0x000fe2000fffe03f */
[----:B---34-:R-:W-:Y:S06]  /*0650*/  BAR.SYNC.DEFER_BLOCKING 0x0 ;  /* 0x0000000000007b1d */ /* 0x018fec0000010000 */
[----:B------:R-:W-:Y:S05]  /*0660*/  @!P2 BRA `(.L_x_3) ;  /* 0x000000640044a947 */ /* 0x000fea0003800000 */
[----:B------:R-:W-:-:S13]  /*0670*/  ISETP.GT.U32.AND P0, PT, R12, 0x1, PT ;  /* 0x000000010c00780c */ /* 0x000fda0003f04070 */
[----:B------:R-:W-:Y:S05]  /*0680*/  @P0 EXIT ;  /* 0x000000000000094d */ /* 0x000fea0003800000 */
[----:B------:R-:W-:Y:S01]  /*0690*/  ULDC.64 UR6, c[0x0][0x750] ;  /* 0x0001d40000067ab9 */ /* 0x000fe20000000a00 */
[----:B------:R-:W-:Y:S01]  /*06a0*/  PRMT R10, RZ, 0x7610, R10 ;  /* 0x00007610ff0a7816 */ /* 0x000fe2000000000a */
[----:B------:R-:W-:Y:S01]  /*06b0*/  IMAD.MOV.U32 R19, RZ, RZ, -0x1 ;  /* 0xffffffffff137424 */ /* 0x000fe200078e00ff */
[----:B------:R-:W-:Y:S01]  /*06c0*/  ISETP.GE.U32.AND P0, PT, R2, UR6, PT ;  /* 0x0000000602007c0c */ /* 0x000fe2000bf06070 */
[----:B------:R-:W-:Y:S02]  /*06d0*/  IMAD.MOV.U32 R21, RZ, RZ, -0x1 ;  /* 0xffffffffff157424 */ /* 0x000fe400078e00ff */
[----:B------:R-:W-:Y:S01]  /*06e0*/  IMAD.MOV.U32 R22, RZ, RZ, -0x1 ;  /* 0xffffffffff167424 */ /* 0x000fe200078e00ff */
[----:B------:R-:W-:-:S13]  /*06f0*/  ISETP.GE.U32.AND.EX P0, PT, R3, UR7, PT, P0 ;  /* 0x0000000703007c0c */ /* 0x000fda000bf06100 */
[----:B------:R-:W-:Y:S05]  /*0700*/  @P0 BRA `(.L_x_4) ;  /* 0x0000000400580947 */ /* 0x000fea0003800000 */
[----:B------:R-:W0:Y:S01]  /*0710*/  LDC.64 R18, c[0x0][0x728] ;  /* 0x0001ca00ff127b82 */ /* 0x000e220000000a00 */
[----:B------:R-:W-:Y:S02]  /*0720*/  IMAD.MOV.U32 R10, RZ, RZ, R2 ;  /* 0x000000ffff0a7224 */ /* 0x000fe400078e0002 */
[----:B------:R-:W-:-:S05]  /*0730*/  IMAD.MOV.U32 R11, RZ, RZ, R3 ;  /* 0x000000ffff0b7224 */ /* 0x000fca00078e0003 */
[----:B------:R-:W1:Y:S08]  /*0740*/  LDC R6, c[0x0][0x730] ;  /* 0x0001cc00ff067b82 */ /* 0x000e700000000800 */
[----:B------:R-:W2:Y:S01]  /*0750*/  LDC.64 R20, c[0x0][0x720] ;  /* 0x0001c800ff147b82 */ /* 0x000ea20000000a00 */
[----:B0-----:R-:W-:-:S04]  /*0760*/  ISETP.NE.U32.AND P0, PT, R18, RZ, PT ;  /* 0x000000ff1200720c */ /* 0x001fc80003f05070 */
[----:B------:R-:W-:-:S13]  /*0770*/  ISETP.NE.AND.EX P0, PT, R19, RZ, PT, P0 ;  /* 0x000000ff1300720c */ /* 0x000fda0003f05300 */
[----:B-12---:R-:W-:Y:S05]  /*0780*/  @!P0 BRA `(.L_x_5) ;  /* 0x0000000000288947 */ /* 0x006fea0003800000 */
[----:B------:R-:W0:Y:S02]  /*0790*/  LDC R15, c[0x0][0x734] ;  /* 0x0001cd00ff0f7b82 */ /* 0x000e240000000800 */
[----:B0-----:R-:W-:-:S05]  /*07a0*/  IADD3 R15, P0, R2, R15, RZ ;  /* 0x0000000f020f7210 */ /* 0x001fca0007f1e0ff */
[----:B------:R-:W-:-:S04]  /*07b0*/  IMAD.X R17, RZ, RZ, R3, P0 ;  /* 0x000000ffff117224 */ /* 0x000fc800000e0603 */
[----:B------:R-:W-:-:S04]  /*07c0*/  IMAD.WIDE.U32 R10, R17, R18, RZ ;  /* 0x00000012110a7225 */ /* 0x000fc800078e00ff */
[----:B------:R-:W-:-:S04]  /*07d0*/  IMAD.WIDE.U32 R12, P0, R15, R19, R10 ;  /* 0x000000130f0c7225 */ /* 0x000fc8000780000a */
[----:B------:R-:W-:-:S04]  /*07e0*/  IMAD.WIDE.U32 R10, R15, R18, RZ ;  /* 0x000000120f0a7225 */ /* 0x000fc800078e00ff */
[----:B------:R-:W-:Y:S01]  /*07f0*/  IMAD.X R15, RZ, RZ, RZ, P0 ;  /* 0x000000ffff0f7224 */ /* 0x000fe200000e06ff */
[----:B------:R-:W-:Y:S01]  /*0800*/  IADD3 RZ, P0, R11, R12, RZ ;  /* 0x0000000c0bff7210 */ /* 0x000fe20007f1e0ff */
[----:B------:R-:W-:-:S04]  /*0810*/  IMAD.MOV.U32 R14, RZ, RZ, R13 ;  /* 0x000000ffff0e7224 */ /* 0x000fc800078e000d */
[----:B------:R-:W-:-:S08]  /*0820*/  IMAD.WIDE.U32.X R10, R17, R19, R14, P0 ;  /* 0x00000013110a7225 */ /* 0x000fd000000e040e */
.L_x_5:
[-CC-:B------:R-:W-:Y:S01]  /*0830*/  SHF.R.U64 R27, R10, R6.reuse, R11.reuse ;  /* 0x000000060a1b7219 */ /* 0x180fe2000000120b */
[----:B------:R-:W0:Y:S01]  /*0840*/  LDC R14, c[0x0][0x718] ;  /* 0x0001c600ff0e7b82 */ /* 0x000e220000000800 */
[----:B------:R-:W-:Y:S01]  /*0850*/  SHF.R.U32.HI R9, RZ, R6, R11 ;  /* 0x00000006ff097219 */ /* 0x000fe2000001160b */
[----:B------:R-:W-:Y:S01]  /*0860*/  ULDC UR5, c[0x0][0x150] ;  /* 0x0000540000057ab9 */ /* 0x000fe20000000800 */
[----:B------:R-:W-:Y:S02]  /*0870*/  IADD3 R13, P0, RZ, -R27, RZ ;  /* 0x8000001bff0d7210 */ /* 0x000fe40007f1e0ff */
[----:B------:R-:W-:-:S03]  /*0880*/  I2FP.F32.U32 R6, R8 ;  /* 0x0000000800067245 */ /* 0x000fc60000201000 */
[----:B------:R-:W1:Y:S01]  /*0890*/  LDC.64 R28, c[0x0][0x740] ;  /* 0x0001d000ff1c7b82 */ /* 0x000e620000000a00 */
[----:B------:R-:W-:Y:S02]  /*08a0*/  IMAD.X R15, RZ, RZ, ~R9, P0 ;  /* 0x000000ffff0f7224 */ /* 0x000fe400000e0e09 */
[----:B------:R-:W-:Y:S01]  /*08b0*/  FMUL R6, R6, UR5 ;  /* 0x0000000506067c20 */ /* 0x000fe20008400000 */
[----:B------:R-:W-:Y:S01]  /*08c0*/  IMAD.WIDE.U32 R10, R13, R20, R2 ;  /* 0x000000140d0a7225 */ /* 0x000fe200078e0002 */
[----:B------:R-:W-:-:S03]  /*08d0*/  ULDC UR5, c[0x0][0x154] ;  /* 0x0000550000057ab9 */ /* 0x000fc60000000800 */
[----:B------:R-:W-:Y:S01]  /*08e0*/  IMAD R12, R15, R20, RZ ;  /* 0x000000140f0c7224 */ /* 0x000fe200078e02ff */
[----:B------:R-:W2:Y:S01]  /*08f0*/  LDC R9, c[0x0][0x144] ;  /* 0x00005100ff097b82 */ /* 0x000ea20000000800 */
[----:B------:R-:W3:Y:S02]  /*0900*/  F2I.U32.TRUNC.NTZ R6, R6 ;  /* 0x0000000600067305 */ /* 0x000ee4000020f000 */
[----:B------:R-:W-:-:S04]  /*0910*/  IMAD R13, R13, R21, R12 ;  /* 0x000000150d0d7224 */ /* 0x000fc800078e020c */
[----:B------:R-:W-:Y:S01]  /*0920*/  IMAD.IADD R11, R11, 0x1, R13 ;  /* 0x000000010b0b7824 */ /* 0x000fe200078e020d */
[----:B------:R-:W4:Y:S01]  /*0930*/  LDC R22, c[0x0][0x708] ;  /* 0x0001c200ff167b82 */ /* 0x000f220000000800 */
[----:B------:R-:W-:-:S03]  /*0940*/  IMAD.MOV.U32 R13, RZ, RZ, -0x1 ;  /* 0xffffffffff0d7424 */ /* 0x000fc600078e00ff */
[-CC-:B0-----:R-:W-:Y:S02]  /*0950*/  SHF.R.U64 R20, R10, R14.reuse, R11.reuse ;  /* 0x0000000e0a147219 */ /* 0x181fe4000000120b */
[----:B------:R-:W-:Y:S02]  /*0960*/  I2FP.F32.U32 R10, R7 ;  /* 0x00000007000a7245 */ /* 0x000fe40000201000 */
[----:B------:R-:W0:Y:S01]  /*0970*/  LDC R26, c[0x0][0x758] ;  /* 0x0001d600ff1a7b82 */ /* 0x000e220000000800 */
[----:B-1----:R-:W-:Y:S01]  /*0980*/  ISETP.NE.U32.AND P0, PT, R28, RZ, PT ;  /* 0x000000ff1c00720c */ /* 0x002fe20003f05070 */
[----:B---3--:R-:W-:Y:S02]  /*0990*/  IMAD.MOV R12, RZ, RZ, -R6 ;  /* 0x000000ffff0c7224 */ /* 0x008fe400078e0a06 */
[----:B------:R-:W-:Y:S01]  /*09a0*/  FMUL R10, R10, UR5 ;  /* 0x000000050a0a7c20 */ /* 0x000fe20008400000 */
[----:B------:R-:W-:Y:S02]  /*09b0*/  SHF.R.U32.HI R11, RZ, R14, R11 ;  /* 0x0000000eff0b7219 */ /* 0x000fe4000001160b */
[----:B------:R-:W-:Y:S01]  /*09c0*/  ISETP.NE.AND.EX P0, PT, R29, RZ, PT, P0 ;  /* 0x000000ff1d00720c */ /* 0x000fe20003f05300 */
[----:B------:R1:W3:Y:S01]  /*09d0*/  F2I.U32.TRUNC.NTZ R17, R10 ;  /* 0x0000000a00117305 */ /* 0x0002e2000020f000 */
[----:B------:R-:W1:Y:S01]  /*09e0*/  LDC R18, c[0x0][0x148] ;  /* 0x00005200ff127b82 */ /* 0x000e620000000800 */
[----:B--2---:R-:W-:-:S07]  /*09f0*/  IMAD R6, R9, R12, R8 ;  /* 0x0000000c09067224 */ /* 0x004fce00078e0208 */
[----:B------:R-:W2:Y:S01]  /*0a00*/  LDC R24, c[0x0][0x700] ;  /* 0x0001c000ff187b82 */ /* 0x000ea20000000800 */
[-CC-:B----4-:R-:W-:Y:S02]  /*0a10*/  SHF.R.U64 R30, R20, R22.reuse, R11.reuse ;  /* 0x00000016141e7219 */ /* 0x190fe4000000120b */
[----:B------:R-:W-:Y:S01]  /*0a20*/  SHF.R.U32.HI R9, RZ, R22, R11 ;  /* 0x00000016ff097219 */ /* 0x000fe2000001160b */
[----:B------:R-:W-:-:S04]  /*0a30*/  IMAD.MOV.U32 R11, RZ, RZ, 0x1 ;  /* 0x00000001ff0b7424 */ /* 0x000fc800078e00ff */
[----:B------:R-:W4:Y:S01]  /*0a40*/  LDC R21, c[0x0][0x748] ;  /* 0x0001d200ff157b82 */ /* 0x000f220000000800 */
[-C--:B0-----:R-:W-:Y:S02]  /*0a50*/  SHF.L.U32 R8, R13, R26.reuse, RZ ;  /* 0x0000001a0d087219 */ /* 0x081fe400000006ff */
[--C-:B------:R-:W-:Y:S02]  /*0a60*/  SHF.R.U64 R22, R30, R26, R9.reuse ;  /* 0x0000001a1e167219 */ /* 0x100fe40000001209 */
[----:B------:R-:W-:Y:S02]  /*0a70*/  LOP3.LUT R15, RZ, R8, RZ, 0x33, !PT ;  /* 0x00000008ff0f7212 */ /* 0x000fe400078e33ff */
[-C--:B------:R-:W-:Y:S01]  /*0a80*/  SHF.R.U32.HI R9, RZ, R26.reuse, R9 ;  /* 0x0000001aff097219 */ /* 0x080fe20000011609 */
[----:B------:R-:W0:Y:S01]  /*0a90*/  LDC R23, c[0x0][0x738] ;  /* 0x0001ce00ff177b82 */ /* 0x000e220000000800 */
[----:B------:R-:W-:Y:S01]  /*0aa0*/  SHF.L.U32 R14, R11, R26, RZ ;  /* 0x0000001a0b0e7219 */ /* 0x000fe200000006ff */
[----:B------:R-:W-:-:S06]  /*0ab0*/  IMAD.MOV.U32 R8, RZ, RZ, R22 ;  /* 0x000000ffff087224 */ /* 0x000fcc00078e0016 */
[----:B------:R-:W0:Y:S01]  /*0ac0*/  LDC R25, c[0x0][0x710] ;  /* 0x0001c400ff197b82 */ /* 0x000e220000000800 */
[----:B-1-3--:R-:W-:Y:S05]  /*0ad0*/  @!P0 BRA `(.L_x_6) ;  /* 0x0000000000288947 */ /* 0x00afea0003800000 */
[----:B------:R-:W1:Y:S02]  /*0ae0*/  LDC R13, c[0x0][0x74c] ;  /* 0x0001d300ff0d7b82 */ /* 0x000e640000000800 */
[----:B-1----:R-:W-:-:S05]  /*0af0*/  IADD3 R13, P0, R22, R13, RZ ;  /* 0x0000000d160d7210 */ /* 0x002fca0007f1e0ff */
        /* <DEDUP_REMOVED lines=8> */
.L_x_6:
[----:B----4-:R-:W-:Y:S01]  /*0b80*/  SHF.R.U64 R8, R8, R21, R9 ;  /* 0x0000001508087219 */ /* 0x010fe20000001209 */
[----:B--2---:R-:W-:Y:S01]  /*0b90*/  VIADD R9, R24, 0xffffffff ;  /* 0xffffffff18097836 */ /* 0x004fe20000000000 */
[----:B------:R-:W-:Y:S01]  /*0ba0*/  LOP3.LUT R15, R30, R15, RZ, 0xc0, !PT ;  /* 0x0000000f1e0f7212 */ /* 0x000fe200078ec0ff */
[----:B------:R-:W-:Y:S02]  /*0bb0*/  IMAD.MOV R17, RZ, RZ, -R17 ;  /* 0x000000ffff117224 */ /* 0x000fe400078e0a11 */
[----:B------:R-:W-:Y:S01]  /*0bc0*/  IMAD.MOV R10, RZ, RZ, -R8 ;  /* 0x000000ffff0a7224 */ /* 0x000fe200078e0a08 */
[----:B------:R-:W-:Y:S01]  /*0bd0*/  LOP3.LUT R9, R20, R9, RZ, 0xc0, !PT ;  /* 0x0000000914097212 */ /* 0x000fe200078ec0ff */
[----:B------:R-:W-:Y:S02]  /*0be0*/  @P4 IMAD R6, R18, R17, R7 ;  /* 0x0000001112064224 */ /* 0x000fe400078e0207 */
[----:B------:R-:W-:Y:S02]  /*0bf0*/  IMAD R15, R14, R8, R15 ;  /* 0x000000080e0f7224 */ /* 0x000fe400078e020f */
[----:B0-----:R-:W-:-:S02]  /*0c00*/  IMAD R7, R10, R23, R22 ;  /* 0x000000170a077224 */ /* 0x001fc400078e0216 */
[----:B------:R-:W-:Y:S02]  /*0c10*/  IMAD R6, R15, R25, R6 ;  /* 0x000000190f067224 */ /* 0x000fe400078e0206 */
[----:B------:R-:W-:Y:S02]  /*0c20*/  IMAD R7, R7, R24, R9 ;  /* 0x0000001807077224 */ /* 0x000fe400078e0209 */
[----:B------:R-:W-:Y:S02]  /*0c30*/  IMAD.MOV.U32 R10, RZ, RZ, 0x1 ;  /* 0x00000001ff0a7424 */ /* 0x000fe400078e00ff */
[----:B------:R-:W-:Y:S01]  /*0c40*/  IMAD.MOV.U32 R22, RZ, RZ, R27 ;  /* 0x000000ffff167224 */ /* 0x000fe200078e001b */
[----:B------:R-:W-:Y:S02]  /*0c50*/  SEL R21, R7, R6, !P4 ;  /* 0x0000000607157207 */ /* 0x000fe40006000000 */
[----:B------:R-:W-:-:S07]  /*0c60*/  SEL R19, R6, R7, !P4 ;  /* 0x0000000706137207 */ /* 0x000fce0006000000 */
.L_x_4:
[----:B------:R-:W-:-:S08]  /*0c70*/  NOP ;  /* 0x0000000000007918 */ /* 0x000fd00000000000 */
[----:B------:R-:W0:Y:S02]  /*0c80*/  USETMAXREG.TRY_ALLOC.CTAPOOL UP0, 0xe8 ;  /* 0x000000e8000079c8 */ /* 0x000e240008000600 */
[----:B0-----:R-:W-:-:S13]  /*0c90*/  PLOP3.LUT P0, PT, PT, PT, UP0, 0x80, 0x0 ;  /* 0x000000000000781c */ /* 0x001fda0003f0f008 */
[----:B------:R-:W-:Y:S05]  /*0ca0*/  @!P0 BRA `(.L_x_4) ;  /* 0xfffffffc00f08947 */ /* 0x000fea000383ffff */
[----:B------:R-:W-:Y:S01]  /*0cb0*/  ULDC.64 UR6, c[0x0][0x698] ;  /* 0x0001a60000067ab9 */ /* 0x000fe20000000a00 */
[----:B------:R-:W-:Y:S01]  /*0cc0*/  ULDC.64 UR18, c[0x0][0x208] ;  /* 0x0000820000127ab9 */ /* 0x000fe20000000a00 */
[----:B------:R-:W-:-:S04]  /*0cd0*/  ISETP.NE.U32.AND P0, PT, RZ, UR6, PT ;  /* 0x00000006ff007c0c */ /* 0x000fc8000bf05070 */
[----:B------:R-:W-:-:S13]  /*0ce0*/  ISETP.NE.AND.EX P0, PT, RZ, UR7, PT, P0 ;  /* 0x00000007ff007c0c */ /* 0x000fda000bf05300 */
[----:B------:R-:W-:Y:S05]  /*0cf0*/  @!P0 BRA `(.L_x_7) ;  /* 0x00000000001c8947 */ /* 0x000fea0003800000 */
[----:B------:R-:W0:Y:S02]  /*0d00*/  LDC.64 R6, c[0x0][0x698] ;  /* 0x0001a600ff067b82 */ /* 0x000e240000000a00 */
[----:B0-----:R-:W2:Y:S02]  /*0d10*/  LDG.E.64 R6, desc[UR18][R6.64] ;  /* 0x0000001206067981 */ /* 0x001ea4000c1e1b00 */
[----:B--2---:R-:W-:-:S04]  /*0d20*/  ISETP.NE.U32.AND P0, PT, R6, RZ, PT ;  /* 0x000000ff0600720c */ /* 0x004fc80003f05070 */
[----:B------:R-:W-:-:S13]  /*0d30*/  ISETP.NE.AND.EX P0, PT, R7, RZ, PT, P0 ;  /* 0x000000ff0700720c */ /* 0x000fda0003f05300 */
[----:B------:R-:W-:Y:S05]  /*0d40*/  @!P0 BRA `(.L_x_7) ;  /* 0x0000000000088947 */ /* 0x000fea0003800000 */
[----:B------:R0:W5:Y:S01]  /*0d50*/  LD.E R6, desc[UR18][R6.64] ;  /* 0x0000001206067980 */ /* 0x000162000c101900 */
[----:B------:R-:W-:Y:S05]  /*0d60*/  BRA `(.L_x_8) ;  /* 0x0000000000207947 */ /* 0x000fea0003800000 */
.L_x_7:
[----:B------:R-:W-:Y:S02]  /*0d70*/  ULDC.64 UR6, c[0x0][0x688] ;  /* 0x0001a20000067ab9 */ /* 0x000fe40000000a00 */
[----:B------:R-:W-:-:S04]  /*0d80*/  ISETP.NE.U32.AND P0, PT, RZ, UR6, PT ;  /* 0x00000006ff007c0c */ /* 0x000fc8000bf05070 */
[----:B------:R-:W-:-:S13]  /*0d90*/  ISETP.NE.AND.EX P0, PT, RZ, UR7, PT, P0 ;  /* 0x00000007ff007c0c */ /* 0x000fda000bf05300 */
[----:B------:R-:W-:Y:S05]  /*0da0*/  @!P0 BRA `(.L_x_9) ;  /* 0x00000000000c8947 */ /* 0x000fea0003800000 */
[----:B------:R-:W0:Y:S02]  /*0db0*/  LDC.64 R6, c[0x0][0x688] ;  /* 0x0001a200ff067b82 */ /* 0x000e240000000a00 */
[----:B0-----:R1:W5:Y:S01]  /*0dc0*/  LDG.E R6, desc[UR18][R6.64] ;  /* 0x0000001206067981 */ /* 0x001362000c1e1900 */
[----:B------:R-:W-:Y:S05]  /*0dd0*/  BRA `(.L_x_8) ;  /* 0x0000000000047947 */ /* 0x000fea0003800000 */
.L_x_9:
[----:B------:R-:W2:Y:S02]  /*0de0*/  LDC R6, c[0x0][0x680] ;  /* 0x0001a000ff067b82 */ /* 0x000ea40000000800 */
.L_x_8:
[----:B------:R-:W-:Y:S02]  /*0df0*/  ULDC.64 UR6, c[0x0][0x6a0] ;  /* 0x0001a80000067ab9 */ /* 0x000fe40000000a00 */
[----:B------:R-:W-:-:S04]  /*0e00*/  ISETP.NE.U32.AND P0, PT, RZ, UR6, PT ;  /* 0x00000006ff007c0c */ /* 0x000fc8000bf05070 */
[----:B------:R-:W-:-:S13]  /*0e10*/  ISETP.NE.AND.EX P0, PT, RZ, UR7, PT, P0 ;  /* 0x00000007ff007c0c */ /* 0x000fda000bf05300 */
[----:B------:R-:W-:Y:S05]  /*0e20*/  @!P0 BRA `(.L_x_10) ;  /* 0x00000000001c8947 */ /* 0x000fea0003800000 */
[----:B------:R-:W3:Y:S02]  /*0e30*/  LDC.64 R8, c[0x0][0x6a0] ;  /* 0x0001a800ff087b82 */ /* 0x000ee40000000a00 */
[----:B---3--:R-:W3:Y:S02]  /*0e40*/  LDG.E.64 R8, desc[UR18][R8.64] ;  /* 0x0000001208087981 */ /* 0x008ee4000c1e1b00 */
[----:B---3--:R-:W-:-:S04]  /*0e50*/  ISETP.NE.U32.AND P0, PT, R8, RZ, PT ;  /* 0x000000ff0800720c */ /* 0x008fc80003f05070 */
[----:B------:R-:W-:-:S13]  /*0e60*/  ISETP.NE.AND.EX P0, PT, R9, RZ, PT, P0 ;  /* 0x000000ff0900720c */ /* 0x000fda0003f05300 */
[----:B------:R-:W-:Y:S05]  /*0e70*/  @!P0 BRA `(.L_x_10) ;  /* 0x0000000000088947 */ /* 0x000fea0003800000 */
[----:B01----:R0:W5:Y:S01]  /*0e80*/  LD.E R7, desc[UR18][R8.64] ;  /* 0x0000001208077980 */ /* 0x003162000c101900 */
[----:B------:R-:W-:Y:S05]  /*0e90*/  BRA `(.L_x_11) ;  /* 0x0000000000207947 */ /* 0x000fea0003800000 */
.L_x_10:
[----:B------:R-:W-:Y:S02]  /*0ea0*/  ULDC.64 UR6, c[0x0][0x690] ;  /* 0x0001a40000067ab9 */ /* 0x000fe40000000a00 */
[----:B------:R-:W-:-:S04]  /*0eb0*/  ISETP.NE.U32.AND P0, PT, RZ, UR6, PT ;  /* 0x00000006ff007c0c */ /* 0x000fc8000bf05070 */
[----:B------:R-:W-:-:S13]  /*0ec0*/  ISETP.NE.AND.EX P0, PT, RZ, UR7, PT, P0 ;  /* 0x00000007ff007c0c */ /* 0x000fda000bf05300 */
[----:B------:R-:W-:Y:S05]  /*0ed0*/  @!P0 BRA `(.L_x_12) ;  /* 0x00000000000c8947 */ /* 0x000fea0003800000 */
[----:B------:R-:W0:Y:S02]  /*0ee0*/  LDC.64 R8, c[0x0][0x690] ;  /* 0x0001a400ff087b82 */ /* 0x000e240000000a00 */
[----:B01----:R1:W5:Y:S01]  /*0ef0*/  LDG.E R7, desc[UR18][R8.64] ;  /* 0x0000001208077981 */ /* 0x003362000c1e1900 */
[----:B------:R-:W-:Y:S05]  /*0f00*/  BRA `(.L_x_11) ;  /* 0x0000000000047947 */ /* 0x000fea0003800000 */
.L_x_12:
[----:B01----:R-:W3:Y:S02]  /*0f10*/  LDC R7, c[0x0][0x684] ;  /* 0x0001a100ff077b82 */ /* 0x003ee40000000800 */
.L_x_11:
[----:B------:R-:W-:-:S13]  /*0f20*/  LOP3.LUT P0, RZ, R10, 0xff, RZ, 0xc0, !PT ;  /* 0x000000ff0aff7812 */ /* 0x000fda000780c0ff */
[----:B------:R-:W-:Y:S05]  /*0f30*/  @!P0 EXIT ;  /* 0x000000000000894d */ /* 0x000fea0003800000 */
[----:B------:R-:W4:Y:S01]  /*0f40*/  LDC.64 R12, c[0x0][0x288] ;  /* 0x0000a200ff0c7b82 */ /* 0x000f220000000a00 */
[----:B------:R-:W-:Y:S01]  /*0f50*/  SHF.R.U32.HI R11, RZ, 0x5, R5 ;  /* 0x00000005ff0b7819 */ /* 0x000fe20000011605 */
[C---:B01----:R-:W-:Y:S01]  /*0f60*/  IMAD.SHL.U32 R9, R4.reuse, 0x40, RZ ;  /* 0x0000004004097824 */ /* 0x043fe200078e00ff */
[----:B------:R-:W-:Y:S01]  /*0f70*/  SHF.R.U32.HI R8, RZ, 0x2, R4 ;  /* 0x00000002ff087819 */ /* 0x000fe20000011604 */
[----:B------:R-:W-:Y:S01]  /*0f80*/  IMAD.SHL.U32 R5, R4, 0x400, RZ ;  /* 0x0000040004057824 */ /* 0x000fe200078e00ff */
[----:B------:R-:W-:Y:S01]  /*0f90*/  ULDC.64 UR6, c[0x0][0x6b0] ;  /* 0x0001ac0000067ab9 */ /* 0x000fe20000000a00 */
[----:B------:R-:W-:Y:S01]  /*0fa0*/  IMAD.SHL.U32 R17, R11, 0x10, RZ ;  /* 0x000000100b117824 */ /* 0x000fe200078e00ff */
[----:B------:R-:W-:Y:S01]  /*0fb0*/  LOP3.LUT R8, R8, 0x7, RZ, 0xc0, !PT ;  /* 0x0000000708087812 */ /* 0x000fe200078ec0ff */
[----:B------:R-:W0:Y:S01]  /*0fc0*/  LDC R15, c[0x0][0x758] ;  /* 0x0001d600ff0f7b82 */ /* 0x000e220000000800 */
[----:B------:R-:W-:Y:S01]  /*0fd0*/  LOP3.LUT R10, R9, 0x3800, RZ, 0xc0, !PT ;  /* 0x00003800090a7812 */ /* 0x000fe200078ec0ff */
[----:B------:R-:W-:Y:S01]  /*0fe0*/  IMAD.SHL.U32 R9, R16, 0x40, RZ ;  /* 0x0000004010097824 */ /* 0x000fe200078e00ff */
[--C-:B------:R-:W-:Y:S01]  /*0ff0*/  LOP3.LUT R18, R17, 0xfffffff0, R8.reuse, 0xe2, !PT ;  /* 0xfffffff011127812 */ /* 0x100fe200078ee208 */
[----:B------:R-:W-:Y:S01]  /*1000*/  IMAD R11, R11, -0x10, -R8 ;  /* 0xfffffff00b0b7824 */ /* 0x000fe200078e0a08 */
[----:B------:R-:W-:Y:S01]  /*1010*/  LOP3.LUT R10, R10, 0x400, R5, 0xf8, !PT ;  /* 0x000004000a0a7812 */ /* 0x000fe200078ef805 */
[C---:B------:R-:W-:Y:S01]  /*1020*/  IMAD.SHL.U32 R17, R4.reuse, 0x20, RZ ;  /* 0x0000002004117824 */ /* 0x040fe200078e00ff */
[----:B------:R-:W-:Y:S01]  /*1030*/  LOP3.LUT R5, R4, 0x3, RZ, 0xc0, !PT ;  /* 0x0000000304057812 */ /* 0x000fe200078ec0ff */
[----:B------:R-:W-:Y:S01]  /*1040*/  ULDC.64 UR12, c[0x0][0x6c8] ;  /* 0x0001b200000c7ab9 */ /* 0x000fe20000000a00 */
[----:B------:R-:W-:Y:S01]  /*1050*/  LOP3.LUT R18, R18, 0x40, R9, 0xf8, !PT ;  /* 0x0000004012127812 */ /* 0x000fe200078ef809 */
[----:B------:R-:W-:Y:S01]  /*1060*/  USHF.L.U64.HI UR5, UR6, 0x5, UR7 ;  /* 0x0000000506057899 */ /* 0x000fe20008010207 */
[----:B------:R-:W-:Y:S01]  /*1070*/  LOP3.LUT R8, R16, 0x1, RZ, 0xc0, !PT ;  /* 0x0000000110087812 */ /* 0x000fe200078ec0ff */
[----:B------:R-:W1:Y:S01]  /*1080*/  LDC R9, c[0x0][0x700] ;  /* 0x0001c000ff097b82 */ /* 0x000e620000000800 */
[----:B------:R-:W-:Y:S01]  /*1090*/  LOP3.LUT R17, R10, 0x380, R17, 0xf8, !PT ;  /* 0x000003800a117812 */ /* 0x000fe200078ef811 */
[----:B------:R-:W-:Y:S01]  /*10a0*/  IMAD.MOV.U32 R10, RZ, RZ, -0x1 ;  /* 0xffffffffff0a7424 */ /* 0x000fe200078e00ff */
[----:B------:R-:W-:Y:S01]  /*10b0*/  USHF.L.U64.HI UR7, UR12, 0x5, UR13 ;  /* 0x000000050c077899 */ /* 0x000fe2000801020d */
[----:B----4-:R-:W-:Y:S01]  /*10c0*/  IMAD R16, R5, -0x2, R12 ;  /* 0xfffffffe05107824 */ /* 0x010fe200078e020c */
[----:B------:R-:W-:Y:S01]  /*10d0*/  USHF.L.U32 UR6, UR6, 0x5, URZ ;  /* 0x0000000506067899 */ /* 0x000fe2000800063f */
[----:B------:R-:W-:Y:S01]  /*10e0*/  VIADD R5, R13, 0x7f ;  /* 0x0000007f0d057836 */ /* 0x000fe20000000000 */
[----:B------:R-:W-:Y:S01]  /*10f0*/  USHF.L.U32 UR12, UR12, 0x5, URZ ;  /* 0x000000050c0c7899 */ /* 0x000fe2000800063f */
[----:B------:R-:W-:Y:S01]  /*1100*/  IMAD R20, R8, -0x40, R11 ;  /* 0xffffffc008147824 */ /* 0x000fe200078e020b */
[----:B------:R-:W-:Y:S01]  /*1110*/  ULDC UR8, c[0x0][0x284] ;  /* 0x0000a10000087ab9 */ /* 0x000fe20000000800 */
[----:B------:R-:W-:Y:S01]  /*1120*/  IMAD.MOV.U32 R12, RZ, RZ, 0x1 ;  /* 0x00000001ff0c7424 */ /* 0x000fe200078e00ff */
[----:B------:R-:W-:Y:S01]  /*1130*/  SHF.R.S32.HI R8, RZ, 0x1f, R5 ;  /* 0x0000001fff087819 */ /* 0x000fe20000011405 */
[----:B------:R-:W-:Y:S01]  /*1140*/  IMAD.SHL.U32 R14, R4, 0x2, RZ ;  /* 0x00000002040e7824 */ /* 0x000fe200078e00ff */
[----:B------:R-:W-:Y:S01]  /*1150*/  UIADD3 UR24, UP0, UR6, 0x20, URZ ;  /* 0x0000002006187890 */ /* 0x000fe2000ff1e03f */
[----:B------:R-:W-:Y:S01]  /*1160*/  LOP3.LUT R100, R0, 0x1, RZ, 0xfc, !PT ;  /* 0x0000000100647812 */ /* 0x000fe200078efcff */
[----:B------:R-:W-:Y:S01]  /*1170*/  UIADD3 UR23, UP1, UR12, 0x20, URZ ;  /* 0x000000200c177890 */ /* 0x000fe2000ff3e03f */
[----:B------:R-:W-:Y:S01]  /*1180*/  LEA.HI R8, R8, R5, RZ, 0x7 ;  /* 0x0000000508087211 */ /* 0x000fe200078f38ff */
[----:B------:R-:W-:Y:S01]  /*1190*/  UIADD3.X UR22, URZ, UR5, URZ, UP0, !UPT ;  /* 0x000000053f167290 */ /* 0x000fe200087fe43f */
[----:B0-----:R-:W-:Y:S01]  /*11a0*/  SHF.L.U32 R5, R10, R15, RZ ;  /* 0x0000000f0a057219 */ /* 0x001fe200000006ff */
[----:B------:R-:W-:Y:S01]  /*11b0*/  UIADD3.X UR21, URZ, UR7, URZ, UP1, !UPT ;  /* 0x000000073f157290 */ /* 0x000fe20008ffe43f */
[----:B------:R-:W-:-:S02]  /*11c0*/  SHF.R.S32.HI R11, RZ, 0x7, R8 ;  /* 0x00000007ff0b7819 */ /* 0x000fc40000011408 */
[----:B------:R-:W-:Y:S02]  /*11d0*/  LOP3.LUT R10, R4, 0x80, RZ, 0xc0, !PT ;  /* 0x00000080040a7812 */ /* 0x000fe400078ec0ff */
[----:B------:R-:W-:Y:S01]  /*11e0*/  VIMNMX R4, RZ, R11, PT ;  /* 0x0000000bff047248 */ /* 0x000fe20003fe0100 */
[----:B-1----:R-:W-:Y:S01]  /*11f0*/  VIADD R9, R9, 0xffffffff ;  /* 0xffffffff09097836 */ /* 0x002fe20000000000 */
[----:B------:R-:W-:Y:S02]  /*1200*/  SHF.L.U32 R15, R12, R15, RZ ;  /* 0x0000000f0c0f7219 */ /* 0x000fe400000006ff */
[----:B------:R-:W-:Y:S02]  /*1210*/  CS2R R12, SRZ ;  /* 0x00000000000c7805 */ /* 0x000fe4000001ff00 */
[----:B------:R-:W-:Y:S01]  /*1220*/  LOP3.LUT R8, RZ, R5, RZ, 0x33, !PT ;  /* 0x00000005ff087212 */ /* 0x000fe200078e33ff */
[----:B------:R-:W-:Y:S01]  /*1230*/  VIADD R5, R20, UR8 ;  /* 0x0000000814057c36 */ /* 0x000fe20008000000 */
[----:B------:R-:W-:Y:S01]  /*1240*/  SHF.R.U32.HI R10, RZ, 0x7, R10 ;  /* 0x00000007ff0a7819 */ /* 0x000fe2000001160a */
[----:B------:R-:W-:-:S07]  /*1250*/  IMAD.IADD R4, R11, 0x1, -R4 ;  /* 0x000000010b047824 */ /* 0x000fce00078e0a04 */
.L_x_153:
[----:B------:R-:W0:Y:S01]  /*1260*/  SHFL.IDX PT, R20, R10, RZ, 0x1f ;  /* 0x00001fff0a147589 */ /* 0x000e2200000e0000 */
[----:B------:R-:W1:Y:S01]  /*1270*/  S2UR UR11, SR_CgaCtaId ;  /* 0x00000000000b79c3 */ /* 0x000e620000008800 */
[----:B------:R-:W-:Y:S01]  /*1280*/  ISETP.GE.AND P0, PT, R4, 0x1, PT ;  /* 0x000000010400780c */ /* 0x000fe20003f06270 */
[----:B------:R-:W-:Y:S01]  /*1290*/  UMOV UR10, 0x400 ;  /* 0x00000400000a7882 */ /* 0x000fe20000000000 */
[----:B------:R-:W-:Y:S02]  /*12a0*/  CS2R R86, SRZ ;  /* 0x0000000000567805 */ /* 0x000fe4000001ff00 */
[----:B------:R-:W-:Y:S02]  /*12b0*/  CS2R R24, SRZ ;  /* 0x0000000000187805 */ /* 0x000fe4000001ff00 */
[----:B---3--:R-:W-:Y:S02]  /*12c0*/  CS2R R26, SRZ ;  /* 0x00000000001a7805 */ /* 0x008fe4000001ff00 */
[----:B------:R-:W-:-:S02]  /*12d0*/  CS2R R28, SRZ ;  /* 0x00000000001c7805 */ /* 0x000fc4000001ff00 */
[----:B--2---:R-:W-:Y:S02]  /*12e0*/  CS2R R30, SRZ ;  /* 0x00000000001e7805 */ /* 0x004fe4000001ff00 */
[----:B------:R-:W-:Y:S02]  /*12f0*/  CS2R R32, SRZ ;  /* 0x0000000000207805 */ /* 0x000fe4000001ff00 */
[----:B------:R-:W-:Y:S02]  /*1300*/  CS2R R34, SRZ ;  /* 0x0000000000227805 */ /* 0x000fe4000001ff00 */
[----:B------:R-:W-:Y:S02]  /*1310*/  CS2R R36, SRZ ;  /* 0x0000000000247805 */ /* 0x000fe4000001ff00 */
[----:B------:R-:W-:Y:S02]  /*1320*/  CS2R R38, SRZ ;  /* 0x0000000000267805 */ /* 0x000fe4000001ff00 */
[----:B------:R-:W-:-:S02]  /*1330*/  CS2R R40, SRZ ;  /* 0x0000000000287805 */ /* 0x000fc4000001ff00 */
[----:B------:R-:W-:Y:S02]  /*1340*/  CS2R R42, SRZ ;  /* 0x00000000002a7805 */ /* 0x000fe4000001ff00 */
        /* <DEDUP_REMOVED lines=9> */
[----:B0-----:R-:W-:Y:S01]  /*13e0*/  R2UR UR8, R20 ;  /* 0x00000000140872ca */ /* 0x001fe200000e0000 */
[----:B-1----:R-:W-:Y:S01]  /*13f0*/  ULEA UR10, UR11, UR10, 0x18 ;  /* 0x0000000a0b0a7291 */ /* 0x002fe2000f8ec03f */
        /* <DEDUP_REMOVED lines=10> */
[----:B------:R-:W-:Y:S01]  /*14a0*/  CS2R R82, SRZ ;  /* 0x0000000000527805 */ /* 0x000fe2000001ff00 */
[----:B------:R-:W-:Y:S01]  /*14b0*/  ULEA.HI UR9, UR8, UR8, URZ, 0x1 ;  /* 0x0000000808097291 */ /* 0x000fe2000f8f083f */
[----:B------:R-:W-:-:S03]  /*14c0*/  CS2R R84, SRZ ;  /* 0x0000000000547805 */ /* 0x000fc6000001ff00 */
[----:B------:R-:W-:-:S04]  /*14d0*/  ULOP3.LUT UR9, UR9, 0x7fffe, URZ, 0xc0, !UPT ;  /* 0x0007fffe09097892 */ /* 0x000fc8000f8ec03f */
[----:B------:R-:W-:-:S04]  /*14e0*/  UIADD3 UR9, UR8, -UR9, URZ ;  /* 0x8000000908097290 */ /* 0x000fc8000fffe03f */
[----:B------:R-:W-:Y:S01]  /*14f0*/  ULEA UR9, UR9, UR10, 0xd ;  /* 0x0000000a09097291 */ /* 0x000fe2000f8e683f */
[----:B-----5:R-:W-:Y:S11]  /*1500*/  @!P0 BRA `(.L_x_13) ;  /* 0x00000004002c8947 */ /* 0x020ff60003800000 */
[----:B------:R-:W-:Y:S01]  /*1510*/  UIADD3 UR9, UR9, 0x100, URZ ;  /* 0x0000010009097890 */ /* 0x000fe2000fffe03f */
[----:B------:R-:W-:Y:S01]  /*1520*/  R2UR UR13, R12 ;  /* 0x000000000c0d72ca */ /* 0x000fe200000e0000 */
[----:B------:R-:W-:Y:S01]  /*1530*/  IMAD.MOV.U32 R20, RZ, RZ, R4 ;  /* 0x000000ffff147224 */ /* 0x000fe200078e0004 */
[----:B------:R-:W-:Y:S01]  /*1540*/  UPLOP3.LUT UP0, UPT, UPT, UPT, UPT, 0x40, 0x0 ;  /* 0x000000000000789c */ /* 0x000fe20003f0e870 */
[----:B------:R-:W-:Y:S01]  /*1550*/  IMAD.MOV.U32 R23, RZ, RZ, R13 ;  /* 0x000000ffff177224 */ /* 0x000fe200078e000d */
[----:B------:R-:W-:Y:S01]  /*1560*/  USHF.R.U32.HI UR9, URZ, 0x4, UR9 ;  /* 0x000000043f097899 */ /* 0x000fe20008011609 */
[----:B------:R-:W-:-:S03]  /*1570*/  IMAD.MOV.U32 R92, RZ, RZ, R12 ;  /* 0x000000ffff5c7224 */ /* 0x000fc600078e000c */
[----:B------:R-:W-:-:S04]  /*1580*/  ULOP3.LUT UR9, UR9, 0x3fff, URZ, 0xc0, !UPT ;  /* 0x00003fff09097892 */ /* 0x000fc8000f8ec03f */
[----:B------:R-:W-:-:S12]  /*1590*/  ULOP3.LUT UR20, UR9, 0x10000, URZ, 0xfc, !UPT ;  /* 0x0001000009147892 */ /* 0x000fd8000f8efc3f */
.L_x_20:
[----:B------:R-:W-:-:S13]  /*15a0*/  ISETP.NE.AND P1, PT, R100, 0x3, PT ;  /* 0x000000036400780c */ /* 0x000fda0003f25270 */
[----:B0-----:R-:W-:Y:S05]  /*15b0*/  @!P1 BRA `(.L_x_14) ;  /* 0x0000000000049947 */ /* 0x001fea0003800000 */
[----:B------:R-:W-:Y:S01]  /*15c0*/  BPT.TRAP 0x1 ;  /* 0x000000040000795c */ /* 0x000fe20000300000 */
.L_x_14:
[----:B------:R-:W0:Y:S01]  /*15d0*/  S2UR UR9, SR_CgaCtaId ;  /* 0x00000000000979c3 */ /* 0x000e220000008800 */
[----:B------:R-:W-:Y:S01]  /*15e0*/  UMOV UR8, 0x400 ;  /* 0x0000040000087882 */ /* 0x000fe20000000000 */
[----:B------:R-:W-:Y:S01]  /*15f0*/  SHF.L.U32 R88, R23, 0x1f, RZ ;  /* 0x0000001f17587819 */ /* 0x000fe200000006ff */
[----:B0-----:R-:W-:-:S04]  /*1600*/  ULEA UR25, UR9, UR8, 0x18 ;  /* 0x0000000809197291 */ /* 0x001fc8000f8ec03f */
[----:B------:R-:W-:-:S09]  /*1610*/  ULEA UR8, UR13, UR25, 0x3 ;  /* 0x000000190d087291 */ /* 0x000fd2000f8e183f */
[----:B------:R0:W1:Y:S01]  /*1620*/  SYNCS.PHASECHK.TRANS64.TRYWAIT P0, [UR8], R88 ;  /* 0x00000058ff0075a7 */ /* 0x0000620008000148 */
[----:B------:R-:W-:Y:S05]  /*1630*/  @!P1 BRA `(.L_x_15) ;  /* 0x0000000000049947 */ /* 0x000fea0003800000 */
[----:B------:R-:W-:Y:S01]  /*1640*/  BPT.TRAP 0x1 ;  /* 0x000000040000795c */ /* 0x000fe20000300000 */
.L_x_15:
[----:B-1----:R-:W-:Y:S05]  /*1650*/  @P0 BRA `(.L_x_16) ;  /* 0x0000000000080947 */ /* 0x002fea0003800000 */
[----:B------:R-:W1:Y:S02]  /*1660*/  SYNCS.PHASECHK.TRANS64.TRYWAIT P0, [UR8], R88 ;  /* 0x00000058ff0075a7 */ /* 0x000e640008000148 */
[----:B-1----:R-:W-:Y:S05]  /*1670*/  @!P0 BRA `(.L_x_17) ;  /* 0x0000006c00048947 */ /* 0x002fea0003800000 */
.L_x_16:
[----:B------:R-:W-:Y:S02]  /*1680*/  USHF.L.U32 UR8, UR13, 0xb, URZ ;  /* 0x0000000b0d087899 */ /* 0x000fe4000800063f */
[----:B------:R-:W-:Y:S02]  /*1690*/  UIADD3 UR9, UR25, 0x10100, URZ ;  /* 0x0001010019097890 */ /* 0x000fe4000fffe03f */
[----:B------:R-:W-:Y:S02]  /*16a0*/  ULEA UR16, UR13, UR20, 0xa ;  /* 0x000000140d107291 */ /* 0x000fe4000f8e503f */
[----:B01----:R-:W-:Y:S01]  /*16b0*/  LEA.HI R88, R17, UR8, RZ, 0x1d ;  /* 0x0000000811587c11 */ /* 0x003fe2000f8fe8ff */
[----:B------:R-:W-:Y:S01]  /*16c0*/  USHF.R.U32.HI UR9, URZ, 0x4, UR9 ;  /* 0x000000043f097899 */ /* 0x000fe20008011609 */
[----:B------:R-:W-:-:S03]  /*16d0*/  UMOV UR11, 0x40000040 ;  /* 0x40000040000b7882 */ /* 0x000fc60000000000 */
[----:B------:R-:W-:Y:S01]  /*16e0*/  ULOP3.LUT UR9, UR9, 0x3fff, URZ, 0xc0, !UPT ;  /* 0x00003fff09097892 */ /* 0x000fe2000f8ec03f */
[----:B------:R-:W0:Y:S03]  /*16f0*/  LDS.128 R88, [R88+UR25+0x30100] ;  /* 0x0301001958587984 */ /* 0x000e260008000c00 */
[----:B------:R-:W-:-:S04]  /*1700*/  ULOP3.LUT UR9, UR9, 0x10000, URZ, 0xfc, !UPT ;  /* 0x0001000009097892 */ /* 0x000fc8000f8efc3f */
[----:B------:R-:W-:-:S03]  /*1710*/  UIADD3 UR17, UR8, UR9, URZ ;  /* 0x0000000908117290 */ /* 0x000fc6000fffe03f */
[----:B------:R-:W-:Y:S01]  /*1720*/  UMOV UR8, UR16 ;  /* 0x0000001000087c82 */ /* 0x000fe20008000000 */
[----:B------:R-:W-:-:S03]  /*1730*/  UMOV UR9, 0x40000040 ;  /* 0x4000004000097882 */ /* 0x000fc60000000000 */
[----:B------:R-:W-:Y:S01]  /*1740*/  UMOV UR10, UR17 ;  /* 0x00000011000a7c82 */ /* 0x000fe20008000000 */
[----:B0-----:R-:W-:-:S06]  /*1750*/  WARPGROUP.ARRIVE ;  /* 0x00000000000079c5 */ /* 0x001fcc0000000000 */
[----:B------:R-:W-:Y:S01]  /*1760*/  HGMMA.SP.64x128x32.F32 R24, gdesc[UR8], R24, UP0, R88, 0x0 ;  /* 0x09e05800081879f0 */ /* 0x000fe2000bf00a18 */
[----:B------:R-:W-:Y:S02]  /*1770*/  UIADD3 UR8, UR16, 0x2, URZ ;  /* 0x0000000210087890 */ /* 0x000fe4000fffe03f */
[----:B------:R-:W-:Y:S01]  /*1780*/  UIADD3 UR10, UR17, 0x4, URZ ;  /* 0x00000004110a7890 */ /* 0x000fe2000fffe03f */
[----:B------:R-:W-:Y:S01]  /*1790*/  UMOV UR9, 0x40000040 ;  /* 0x4000004000097882 */ /* 0x000fe20000000000 */
[----:B------:R-:W-:-:S11]  /*17a0*/  UMOV UR11, 0x40000040 ;  /* 0x40000040000b7882 */ /* 0x000fd60000000000 */
[----:B------:R-:W-:Y:S01]  /*17b0*/  HGMMA.SP.64x128x32.F32 R24, gdesc[UR8], R24, R89, 0x0 ;  /* 0x09e05900081879f0 */ /* 0x000fe20008700a18 */
        /* <DEDUP_REMOVED lines=9> */
[----:B------:R-:W-:Y:S03]  /*1850*/  HGMMA.SP.64x128x32.F32 R24, gdesc[UR8], R24, R91, 0x0, gsb0 ;  /* 0x09e05b00081879f0 */ /* 0x000fe60008000a18 */
[----:B------:R-:W-:Y:S02]  /*1860*/  WARPGROUP.DEPBAR.LE gsb0, 0x0 ;  /* 0x00008000000079c5 */ /* 0x000fe40000010000 */
[----:B------:R-:W-:Y:S05]  /*1870*/  @!P1 BRA `(.L_x_18) ;  /* 0x0000000000049947 */ /* 0x000fea0003800000 */
[----:B------:R-:W-:Y:S01]  /*1880*/  BPT.TRAP 0x1 ;  /* 0x000000040000795c */ /* 0x000fe20000300000 */
.L_x_18:
[----:B------:R-:W-:Y:S02]  /*1890*/  LEA R88, R92, UR25, 0x3 ;  /* 0x000000195c587c11 */ /* 0x000fe4000f8e18ff */
[----:B------:R-:W-:-:S03]  /*18a0*/  ISETP.GT.U32.AND P0, PT, R0, 0x1, PT ;  /* 0x000000010000780c */ /* 0x000fc60003f04070 */
[----:B------:R-:W-:-:S05]  /*18b0*/  VIADD R88, R88, 0x20 ;  /* 0x0000002058587836 */ /* 0x000fca0000000000 */
[----:B------:R-:W-:-:S04]  /*18c0*/  PRMT R88, RZ, 0x654, R88 ;  /* 0x00000654ff587816 */ /* 0x000fc80000000058 */
[----:B------:R0:W-:Y:S01]  /*18d0*/  SYNCS.ARRIVE.TRANS64.RED.A1T0 RZ, [R88+URZ], RZ ;  /* 0x000000ff58ff79a7 */ /* 0x0001e2000810043f */
[----:B------:R-:W-:Y:S05]  /*18e0*/  @P0 BRA `(.L_x_19) ;  /* 0x0000000000040947 */ /* 0x000fea0003800000 */
[----:B------:R-:W-:Y:S01]  /*18f0*/  BPT.TRAP 0x1 ;  /* 0x000000040000795c */ /* 0x000fe20000300000 */
.L_x_19:
[----:B------:R-:W-:Y:S01]  /*1900*/  UIADD3 UR13, UR13, 0x1, URZ ;  /* 0x000000010d0d7890 */ /* 0x000fe2000fffe03f */
[----:B------:R-:W-:Y:S01]  /*1910*/  ISETP.GT.AND P1, PT, R20, 0x1, PT ;  /* 0x000000011400780c */ /* 0x000fe20003f24270 */
[----:B------:R-:W-:Y:S02]  /*1920*/  VIADD R92, R92, 0x1 ;  /* 0x000000015c5c7836 */ /* 0x000fe40000000000 */
[----:B------:R-:W-:Y:S01]  /*1930*/  UISETP.NE.AND UP0, UPT, UR13, 0x4, UPT ;  /* 0x000000040d00788c */ /* 0x000fe2000bf05270 */
[----:B------:R-:W-:Y:S02]  /*1940*/  VIADD R20, R20, 0xffffffff ;  /* 0xffffffff14147836 */ /* 0x000fe40000000000 */
[C---:B------:R-:W-:Y:S01]  /*1950*/  ISETP.NE.AND P0, PT, R92.reuse, 0x4, PT ;  /* 0x000000045c00780c */ /* 0x040fe20003f05270 */
[----:B------:R-:W-:Y:S02]  /*1960*/  USEL UR8, URZ, 0x1, UP0 ;  /* 0x000000013f087887 */ /* 0x000fe40008000000 */
[----:B------:R-:W-:Y:S01]  /*1970*/  USEL UR13, UR13, URZ, UP0 ;  /* 0x0000003f0d0d7287 */ /* 0x000fe20008000000 */
[----:B------:R-:W-:Y:S01]  /*1980*/  SEL R92, R92, RZ, P0 ;  /* 0x000000ff5c5c7207 */ /* 0x000fe20000000000 */
[----:B------:R-:W-:-:S02]  /*1990*/  UPLOP3.LUT UP0, UPT, UPT, UPT, UPT, 0x80, 0x0 ;  /* 0x000000000000789c */ /* 0x000fc40003f0f070 */
[----:B------:R-:W-:Y:S01]  /*19a0*/  LOP3.LUT R23, R23, UR8, RZ, 0x3c, !PT ;  /* 0x0000000817177c12 */ /* 0x000fe2000f8e3cff */
[----:B------:R-:W-:Y:S08]  /*19b0*/  @P1 BRA `(.L_x_20) ;  /* 0xfffffff800f81947 */ /* 0x000ff0000383ffff */
.L_x_13:
[----:B------:R-:W-:Y:S01]  /*19c0*/  IMAD.SHL.U32 R23, R19, 0x80, RZ ;  /* 0x0000008013177824 */ /* 0x000fe200078e00ff */
[----:B------:R-:W-:Y:S01]  /*19d0*/  SHF.R.S32.HI R95, RZ, 0x1f, R22 ;  /* 0x0000001fff5f7819 */ /* 0x000fe20000011416 */
[----:B------:R-:W-:Y:S01]  /*19e0*/  IMAD.SHL.U32 R93, R21, 0x80, RZ ;  /* 0x00000080155d7824 */ /* 0x000fe200078e00ff */
[----:B------:R-:W-:Y:S01]  /*19f0*/  ULDC UR10, c[0x0][0x288] ;  /* 0x0000a200000a7ab9 */ /* 0x000fe20000000800 */
[----:B------:R-:W-:Y:S01]  /*1a00*/  IMAD.IADD R90, R18, 0x1, R23 ;  /* 0x00000001125a7824 */ /* 0x000fe200078e0217 */
[----:B------:R-:W-:Y:S01]  /*1a10*/  ULDC.64 UR8, c[0x0][0x6d0] ;  /* 0x0001b40000087ab9 */ /* 0x000fe20000000a00 */
[----:B------:R-:W-:Y:S02]  /*1a20*/  WARPGROUP.DEPBAR.LE gsb0, 0x0 ;  /* 0x00008000000079c5 */ /* 0x000fe40000010000 */
[----:B------:R-:W-:Y:S01]  /*1a30*/  ISETP.GE.AND P0, PT, R93, UR10, PT ;  /* 0x0000000a5d007c0c */ /* 0x000fe2000bf06270 */
[----:B------:R-:W-:Y:S01]  /*1a40*/  IMAD R19, R95, UR8, RZ ;  /* 0x000000085f137c24 */ /* 0x000fe2000f8e02ff */
[----:B------:R-:W-:-:S03]  /*1a50*/  SHF.R.S32.HI R91, RZ, 0x1f, R90 ;  /* 0x0000001fff5b7819 */ /* 0x000fc6000001145a */
[C---:B------:R-:W-:Y:S02]  /*1a60*/  IMAD R19, R22.reuse, UR9, R19 ;  /* 0x0000000916137c24 */ /* 0x040fe4000f8e0213 */
[----:B0-----:R-:W-:Y:S01]  /*1a70*/  IMAD.WIDE.U32 R88, R22, UR8, R90 ;  /* 0x0000000816587c25 */ /* 0x001fe2000f8e005a */
[----:B------:R-:W-:Y:S02]  /*1a80*/  ULDC UR8, c[0x0][0x284] ;  /* 0x0000a10000087ab9 */ /* 0x000fe40000000800 */
[----:B------:R-:W-:Y:S01]  /*1a90*/  ISETP.GE.OR P0, PT, R23, UR8, P0 ;  /* 0x0000000817007c0c */ /* 0x000fe20008706670 */
[----:B------:R-:W-:Y:S02]  /*1aa0*/  IMAD.IADD R89, R89, 0x1, R19 ;  /* 0x0000000159597824 */ /* 0x000fe400078e0213 */
[----:B------:R-:W-:-:S10]  /*1ab0*/  IMAD.MOV.U32 R19, RZ, RZ, -0x1 ;  /* 0xffffffffff137424 */ /* 0x000fd400078e00ff */
[----:B------:R-:W-:Y:S05]  /*1ac0*/  @P0 BRA `(.L_x_21) ;  /* 0x0000004800840947 */ /* 0x000fea0003800000 */
[----:B------:R-:W0:Y:S01]  /*1ad0*/  LDC.64 R110, c[0x0][0x6c8] ;  /* 0x0001b200ff6e7b82 */ /* 0x000e220000000a00 */
[----:B------:R-:W-:Y:S01]  /*1ae0*/  IMAD.IADD R20, R16, 0x1, -R93 ;  /* 0x0000000110147824 */ /* 0x000fe200078e0a5d */
[----:B---3-5:R-:W-:Y:S01]  /*1af0*/  FSETP.NEU.AND P1, PT, R7, RZ, PT ;  /* 0x000000ff0700720b */ /* 0x028fe20003f2d000 */
[----:B------:R-:W-:Y:S01]  /*1b00*/  IMAD.WIDE R92, R21, 0x80, RZ ;  /* 0x00000080155c7825 */ /* 0x000fe200078e02ff */
[----:B------:R-:W-:Y:S02]  /*1b10*/  BSSY B0, `(.L_x_21) ;  /* 0x000049c000007945 */ /* 0x000fe40003800000 */
[----:B------:R-:W-:Y:S01]  /*1b20*/  ISETP.GT.AND P0, PT, R20, RZ, PT ;  /* 0x000000ff1400720c */ /* 0x000fe20003f04270 */
[----:B------:R-:W-:Y:S01]  /*1b30*/  IMAD.IADD R21, R5, 0x1, -R23 ;  /* 0x0000000105157824 */ /* 0x000fe200078e0a17 */
[----:B------:R-:W-:-:S04]  /*1b40*/  LOP3.LUT R107, R92, 0x6, R14, 0xf8, !PT ;  /* 0x000000065c6b7812 */ /* 0x000fc800078ef80e */
[----:B------:R-:W-:Y:S01]  /*1b50*/  ISETP.GT.AND P2, PT, R21, RZ, P0 ;  /* 0x000000ff1500720c */ /* 0x000fe20000744270 */
[-C--:B0-----:R-:W-:Y:S02]  /*1b60*/  IMAD R94, R93, R110.reuse, RZ ;  /* 0x0000006e5d5e7224 */ /* 0x081fe400078e02ff */
[----:B------:R-:W-:-:S04]  /*1b70*/  IMAD.WIDE.U32 R102, R107, R110, R88 ;  /* 0x0000006e6b667225 */ /* 0x000fc800078e0058 */
[----:B------:R-:W-:-:S04]  /*1b80*/  IMAD R23, R107, R111, R94 ;  /* 0x0000006f6b177224 */ /* 0x000fc800078e025e */
[----:B------:R-:W-:Y:S01]  /*1b90*/  IMAD.IADD R109, R103, 0x1, R23 ;  /* 0x00000001676d7824 */ /* 0x000fe200078e0217 */
[----:B------:R-:W-:Y:S06]  /*1ba0*/  @!P1 BRA `(.L_x_22) ;  /* 0x0000003000dc9947 */ /* 0x000fec0003800000 */
[----:B------:R-:W-:Y:S01]  /*1bb0*/  ULDC.64 UR8, c[0x0][0x6b8] ;  /* 0x0001ae0000087ab9 */ /* 0x000fe20000000a00 */
[----:B------:R-:W-:Y:S01]  /*1bc0*/  ULDC.64 UR26, c[0x0][0x6b0] ;  /* 0x0001ac00001a7ab9 */ /* 0x000fe20000000a00 */
[----:B------:R-:W-:Y:S01]  /*1bd0*/  IMAD R23, R95, UR8, RZ ;  /* 0x000000085f177c24 */ /* 0x000fe2000f8e02ff */
[----:B------:R-:W-:Y:S01]  /*1be0*/  ULDC.64 UR10, c[0x0][0x6a8] ;  /* 0x0001aa00000a7ab9 */ /* 0x000fe20000000a00 */
[----:B------:R-:W-:Y:S01]  /*1bf0*/  IMAD R92, R93, UR26, RZ ;  /* 0x0000001a5d5c7c24 */ /* 0x000fe2000f8e02ff */
[----:B------:R-:W0:Y:S01]  /*1c00*/  LDC.64 R98, c[0x0][0x6b0] ;  /* 0x0001ac00ff627b82 */ /* 0x000e220000000a00 */
[----:B------:R-:W-:Y:S01]  /*1c10*/  IMAD.WIDE.U32 R104, R22, UR8, R90 ;  /* 0x0000000816687c25 */ /* 0x000fe2000f8e005a */
[----:B------:R-:W-:-:S03]  /*1c20*/  ULDC.64 UR16, c[0x0][0x6c0] ;  /* 0x0001b00000107ab9 */ /* 0x000fc60000000a00 */
[----:B------:R-:W-:Y:S02]  /*1c30*/  IMAD R101, R22, UR9, R23 ;  /* 0x0000000916657c24 */ /* 0x000fe4000f8e0217 */
[----:B------:R-:W-:Y:S02]  /*1c40*/  IMAD R103, R107, UR27, R92 ;  /* 0x0000001b6b677c24 */ /* 0x000fe4000f8e025c */
[----:B------:R-:W-:Y:S02]  /*1c50*/  IMAD.IADD R93, R105, 0x1, R101 ;  /* 0x00000001695d7824 */ /* 0x000fe400078e0265 */
[----:B------:R-:W-:-:S04]  /*1c60*/  IMAD.MOV.U32 R92, RZ, RZ, R104 ;  /* 0x000000ffff5c7224 */ /* 0x000fc800078e0068 */
[----:B------:R-:W-:-:S04]  /*1c70*/  IMAD.WIDE.U32 R88, R107, UR26, R92 ;  /* 0x0000001a6b587c25 */ /* 0x000fc8000f8e005c */
[----:B------:R-:W-:Y:S01]  /*1c80*/  IMAD.IADD R23, R89, 0x1, R103 ;  /* 0x0000000159177824 */ /* 0x000fe200078e0267 */
[----:B------:R-:W-:-:S04]  /*1c90*/  LEA R94, P1, R88, UR10, 0x2 ;  /* 0x0000000a585e7c11 */ /* 0x000fc8000f8210ff */
[----:B------:R-:W-:-:S05]  /*1ca0*/  LEA.HI.X R95, R88, UR11, R23, 0x2, P1 ;  /* 0x0000000b585f7c11 */ /* 0x000fca00088f1417 */
[----:B------:R-:W3:Y:S01]  /*1cb0*/  @P2 LDG.E.LTC128B R106, desc[UR18][R94.64] ;  /* 0x000000125e6a2981 */ /* 0x000ee2000c1e1920 */
[C---:B------:R-:W-:Y:S01]  /*1cc0*/  LEA R88, P1, R102.reuse, UR16, 0x2 ;  /* 0x0000001066587c11 */ /* 0x040fe2000f8210ff */
[C---:B0-----:R-:W-:Y:S01]  /*1cd0*/  IMAD.WIDE.U32 R98, R107.reuse, UR26, R98 ;  /* 0x0000001a6b627c25 */ /* 0x041fe2000f8e0062 */
[----:B------:R-:W-:Y:S02]  /*1ce0*/  BSSY B1, `(.L_x_23) ;  /* 0x0000016000017945 */ /* 0x000fe40003800000 */
[----:B------:R-:W-:Y:S01]  /*1cf0*/  LEA.HI.X R89, R102, UR17, R109, 0x2, P1 ;  /* 0x0000001166597c11 */ /* 0x000fe200088f146d */
[----:B------:R-:W-:Y:S01]  /*1d00*/  IMAD.WIDE.U32 R96, R107, UR26, R90 ;  /* 0x0000001a6b607c25 */ /* 0x000fe2000f8e005a */
[----:B------:R-:W-:Y:S02]  /*1d10*/  ISETP.GT.AND P1, PT, R20, 0x1, PT ;  /* 0x000000011400780c */ /* 0x000fe40003f24270 */
[-C--:B------:R-:W-:Y:S01]  /*1d20*/  IADD3 R104, P6, R104, R98.reuse, RZ ;  /* 0x0000006268687210 */ /* 0x080fe20007fde0ff */
[C---:B------:R-:W-:Y:S01]  /*1d30*/  IMAD.IADD R97, R103.reuse, 0x1, R97 ;  /* 0x0000000167617824 */ /* 0x040fe200078e0261 */
[----:B------:R-:W-:Y:S01]  /*1d40*/  IADD3 R98, P3, R90, R98, RZ ;  /* 0x000000625a627210 */ /* 0x000fe20007f7e0ff */
[----:B------:R-:W-:Y:S01]  /*1d50*/  IMAD.IADD R103, R103, 0x1, R99 ;  /* 0x0000000167677824 */ /* 0x000fe200078e0263 */
[----:B------:R-:W-:Y:S01]  /*1d60*/  LEA R92, P5, R110, R88, 0x2 ;  /* 0x000000586e5c7211 */ /* 0x000fe200078a10ff */
[----:B------:R-:W-:-:S04]  /*1d70*/  IMAD.WIDE.U32 R96, R22, UR8, R96 ;  /* 0x0000000816607c25 */ /* 0x000fc8000f8e0060 */
[----:B------:R-:W-:Y:S02]  /*1d80*/  IMAD.X R99, R91, 0x1, R103, P3 ;  /* 0x000000015b637824 */ /* 0x000fe400018e0667 */
[----:B---3--:R-:W-:-:S04]  /*1d90*/  FMUL R23, R106, R7 ;  /* 0x000000076a177220 */ /* 0x008fc80000400000 */
[----:B--2---:R-:W-:Y:S01]  /*1da0*/  FFMA R105, R24, R6, R23 ;  /* 0x0000000618697223 */ /* 0x004fe20000000017 */
[----:B------:R-:W-:Y:S01]  /*1db0*/  IMAD.X R23, R103, 0x1, R93, P6 ;  /* 0x0000000167177824 */ /* 0x000fe200030e065d */
[----:B------:R-:W-:Y:S02]  /*1dc0*/  LEA R90, P6, R104, UR10, 0x2 ;  /* 0x0000000a685a7c11 */ /* 0x000fe4000f8c10ff */
[----:B------:R-:W-:Y:S01]  /*1dd0*/  LEA.HI.X R93, R110, R89, R111, 0x2, P5 ;  /* 0x000000596e5d7211 */ /* 0x000fe200028f146f */
[----:B------:R0:W-:Y:S01]  /*1de0*/  @P2 STG.E desc[UR18][R88.64], R105 ;  /* 0x0000006958002986 */ /* 0x0001e2000c101912 */
[----:B------:R-:W-:Y:S02]  /*1df0*/  ISETP.GT.AND P2, PT, R21, RZ, P1 ;  /* 0x000000ff1500720c */ /* 0x000fe40000f44270 */
[----:B------:R-:W-:Y:S01]  /*1e00*/  LEA.HI.X R91, R104, UR11, R23, 0x2, P6 ;  /* 0x0000000b685b7c11 */ /* 0x000fe2000b0f1417 */
[----:B------:R-:W-:-:S10]  /*1e10*/  IMAD.IADD R23, R101, 0x1, R97 ;  /* 0x0000000165177824 */ /* 0x000fd400078e0261 */
[----:B0-----:R-:W-:Y:S05]  /*1e20*/  @!P2 BRA `(.L_x_24) ;  /* 0x000000000004a947 */ /* 0x001fea0003800000 */
[----:B------:R0:W5:Y:S02]  /*1e30*/  LDG.E.LTC128B R106, desc[UR18][R90.64] ;  /* 0x000000125a6a7981 */ /* 0x000164000c1e1920 */
.L_x_24:
[----:B------:R-:W-:Y:S05]  /*1e40*/  BSYNC B1 ;  /* 0x0000000000017941 */ /* 0x000fea0003800000 */
.L_x_23:
[----:B-----5:R-:W-:Y:S01]  /*1e50*/  FMUL R102, R106, R7 ;  /* 0x000000076a667220 */ /* 0x020fe20000400000 */
[----:B------:R-:W-:Y:S01]  /*1e60*/  ISETP.GT.AND P3, PT, R21, 0x8, P0 ;  /* 0x000000081500780c */ /* 0x000fe20000764270 */
[----:B------:R-:W-:Y:S01]  /*1e70*/  BSSY B1, `(.L_x_25) ;  /* 0x0000009000017945 */ /* 0x000fe20003800000 */
[----:B------:R-:W-:Y:S01]  /*1e80*/  LEA R24, P5, R96, UR10, 0x2 ;  /* 0x0000000a60187c11 */ /* 0x000fe2000f8a10ff */
[----:B------:R-:W-:Y:S01]  /*1e90*/  FFMA R97, R25, R6, R102 ;  /* 0x0000000619617223 */ /* 0x000fe20000000066 */
[----:B------:R-:W-:Y:S02]  /*1ea0*/  ISETP.GT.AND P0, PT, R20, 0x8, PT ;  /* 0x000000081400780c */ /* 0x000fe40003f04270 */
[----:B------:R-:W-:Y:S01]  /*1eb0*/  LEA.HI.X R25, R96, UR11, R23, 0x2, P5 ;  /* 0x0000000b60197c11 */ /* 0x000fe2000a8f1417 */
[----:B------:R-:W-:Y:S01]  /*1ec0*/  IMAD.WIDE.U32 R22, R22, UR8, R98 ;  /* 0x0000000816167c25 */ /* 0x000fe2000f8e0062 */
[----:B------:R1:W-:Y:S05]  /*1ed0*/  @P2 STG.E desc[UR18][R92.64], R97 ;  /* 0x000000615c002986 */ /* 0x0003ea000c101912 */
[----:B------:R-:W-:Y:S05]  /*1ee0*/  @!P3 BRA `(.L_x_26) ;  /* 0x000000000004b947 */ /* 0x000fea0003800000 */
[----:B------:R2:W5:Y:S02]  /*1ef0*/  LDG.E.LTC128B R106, desc[UR18][R24.64+0x20] ;  /* 0x00002012186a7981 */ /* 0x000564000c1e1920 */
.L_x_26:
[----:B------:R-:W-:Y:S05]  /*1f00*/  BSYNC B1 ;  /* 0x0000000000017941 */ /* 0x000fea0003800000 */
.L_x_25:
[----:B--2--5:R-:W-:Y:S01]  /*1f10*/  FMUL R25, R106, R7 ;  /* 0x000000076a197220 */ /* 0x024fe20000400000 */
[----:B------:R-:W-:Y:S01]  /*1f20*/  ISETP.GT.AND P2, PT, R21, 0x8, P1 ;  /* 0x000000081500780c */ /* 0x000fe20000f44270 */
[----:B------:R-:W-:Y:S01]  /*1f30*/  IMAD.IADD R23, R101, 0x1, R23 ;  /* 0x0000000165177824 */ /* 0x000fe200078e0217 */
[----:B------:R-:W-:Y:S01]  /*1f40*/  LEA R24, P1, R22, UR10, 0x2 ;  /* 0x0000000a16187c11 */ /* 0x000fe2000f8210ff */
[----:B-1----:R-:W-:Y:S01]  /*1f50*/  FFMA R97, R26, R6, R25 ;  /* 0x000000061a617223 */ /* 0x002fe20000000019 */
[----:B------:R-:W-:Y:S02]  /*1f60*/  BSSY B1, `(.L_x_27) ;  /* 0x0000007000017945 */ /* 0x000fe40003800000 */
[----:B------:R-:W-:Y:S01]  /*1f70*/  LEA.HI.X R25, R22, UR11, R23, 0x2, P1 ;  /* 0x0000000b16197c11 */ /* 0x000fe200088f1417 */
[----:B------:R-:W-:Y:S02]  /*1f80*/  @P3 IMAD.MOV.U32 R22, RZ, RZ, R88 ;  /* 0x000000ffff163224 */ /* 0x000fe400078e0058 */
[----:B------:R-:W-:-:S05]  /*1f90*/  @P3 IMAD.MOV.U32 R23, RZ, RZ, R89 ;  /* 0x000000ffff173224 */ /* 0x000fca00078e0059 */
[----:B------:R1:W-:Y:S01]  /*1fa0*/  @P3 STG.E desc[UR18][R22.64+0x20], R97 ;  /* 0x0000206116003986 */ /* 0x0003e2000c101912 */
[----:B------:R-:W-:Y:S05]  /*1fb0*/  @!P2 BRA `(.L_x_28) ;  /* 0x000000000004a947 */ /* 0x000fea0003800000 */
[----:B------:R2:W5:Y:S02]  /*1fc0*/  LDG.E.LTC128B R106, desc[UR18][R24.64+0x20] ;  /* 0x00002012186a7981 */ /* 0x000564000c1e1920 */
.L_x_28:
[----:B------:R-:W-:Y:S05]  /*1fd0*/  BSYNC B1 ;  /* 0x0000000000017941 */ /* 0x000fea0003800000 */
.L_x_27:
[----:B-1---5:R-:W-:Y:S01]  /*1fe0*/  FMUL R22, R106, R7 ;  /* 0x000000076a167220 */ /* 0x022fe20000400000 */
[----:B------:R-:W-:Y:S01]  /*1ff0*/  @P2 IMAD.MOV.U32 R26, RZ, RZ, R92 ;  /* 0x000000ffff1a2224 */ /* 0x000fe200078e005c */
[----:B------:R-:W-:Y:S01]  /*2000*/  ISETP.GT.AND P3, PT, R21, RZ, P0 ;  /* 0x000000ff1500720c */ /* 0x000fe20000764270 */
[----:B------:R-:W-:Y:S01]  /*2010*/  BSSY B1, `(.L_x_29) ;  /* 0x000000a000017945 */ /* 0x000fe20003800000 */
[----:B--2---:R-:W-:Y:S01]  /*2020*/  FFMA R25, R27, R6, R22 ;  /* 0x000000061b197223 */ /* 0x004fe20000000016 */
[----:B------:R-:W-:Y:S01]  /*2030*/  @P2 IMAD.MOV.U32 R27, RZ, RZ, R93 ;  /* 0x000000ffff1b2224 */ /* 0x000fe200078e005d */
[----:B------:R-:W-:Y:S02]  /*2040*/  IADD3 R22, P6, R94, UR6, RZ ;  /* 0x000000065e167c10 */ /* 0x000fe4000ffde0ff */
[----:B------:R-:W-:Y:S02]  /*2050*/  ISETP.GT.AND P1, PT, R20, 0x9, PT ;  /* 0x000000091400780c */ /* 0x000fe40003f24270 */
[----:B------:R1:W-:Y:S01]  /*2060*/  @P2 STG.E desc[UR18][R26.64+0x20], R25 ;  /* 0x000020191a002986 */ /* 0x0003e2000c101912 */
[----:B------:R-:W-:-:S02]  /*2070*/  IADD3 R24, P5, R88, UR12, RZ ;  /* 0x0000000c58187c10 */ /* 0x000fc4000ffbe0ff */
[----:B------:R-:W-:Y:S02]  /*2080*/  IADD3.X R23, R95, UR5, RZ, P6, !PT ;  /* 0x000000055f177c10 */ /* 0x000fe4000b7fe4ff */
[----:B------:R-:W-:Y:S09]  /*2090*/  @!P3 BRA `(.L_x_30) ;  /* 0x000000000004b947 */ /* 0x000ff20003800000 */
[----:B------:R2:W5:Y:S02]  /*20a0*/  LDG.E.LTC128B R106, desc[UR18][R22.64] ;  /* 0x00000012166a7981 */ /* 0x000564000c1e1920 */
.L_x_30:
[----:B------:R-:W-:Y:S05]  /*20b0*/  BSYNC B1 ;  /* 0x0000000000017941 */ /* 0x000fea0003800000 */
.L_x_29:
[----:B-1---5:R-:W-:Y:S01]  /*20c0*/  FMUL R27, R106, R7 ;  /* 0x000000076a1b7220 */ /* 0x022fe20000400000 */
[----:B------:R-:W-:Y:S01]  /*20d0*/  IADD3.X R25, R89, UR7, RZ, P5, !PT ;  /* 0x0000000759197c10 */ /* 0x000fe2000affe4ff */
[----:B------:R-:W-:Y:S01]  /*20e0*/  BSSY B1, `(.L_x_31) ;  /* 0x0000009000017945 */ /* 0x000fe20003800000 */
[----:B------:R-:W-:Y:S01]  /*20f0*/  ISETP.GT.AND P2, PT, R21, RZ, P1 ;  /* 0x000000ff1500720c */ /* 0x000fe20000f44270 */
[----:B------:R-:W-:Y:S01]  /*2100*/  FFMA R97, R28, R6, R27 ;  /* 0x000000061c617223 */ /* 0x000fe2000000001b */
[----:B------:R-:W-:Y:S02]  /*2110*/  IADD3 R26, P6, R90, UR6, RZ ;  /* 0x000000065a1a7c10 */ /* 0x000fe4000ffde0ff */
[----:B------:R-:W-:Y:S02]  /*2120*/  IADD3 R96, P5, R92, UR12, RZ ;  /* 0x0000000c5c607c10 */ /* 0x000fe4000ffbe0ff */
[----:B------:R1:W-:Y:S01]  /*2130*/  @P3 STG.E desc[UR18][R24.64], R97 ;  /* 0x0000006118003986 */ /* 0x0003e2000c101912 */
[----:B------:R-:W-:-:S06]  /*2140*/  IADD3.X R27, R91, UR5, RZ, P6, !PT ;  /* 0x000000055b1b7c10 */ /* 0x000fcc000b7fe4ff */
[----:B------:R-:W-:Y:S05]  /*2150*/  @!P2 BRA `(.L_x_32) ;  /* 0x000000000004a947 */ /* 0x000fea0003800000 */
[----:B------:R3:W5:Y:S02]  /*2160*/  LDG.E.LTC128B R106, desc[UR18][R26.64] ;  /* 0x000000121a6a7981 */ /* 0x000764000c1e1920 */
.L_x_32:
[----:B------:R-:W-:Y:S05]  /*2170*/  BSYNC B1 ;  /* 0x0000000000017941 */ /* 0x000fea0003800000 */
.L_x_31:
[----:B-----5:R-:W-:Y:S01]  /*2180*/  FMUL R28, R106, R7 ;  /* 0x000000076a1c7220 */ /* 0x020fe20000400000 */
[----:B-1----:R-:W-:Y:S01]  /*2190*/  IADD3.X R97, R93, UR7, RZ, P5, !PT ;  /* 0x000000075d617c10 */ /* 0x002fe2000affe4ff */
[----:B------:R-:W-:Y:S01]  /*21a0*/  BSSY B1, `(.L_x_33) ;  /* 0x0000009000017945 */ /* 0x000fe20003800000 */
[----:B------:R-:W-:Y:S01]  /*21b0*/  ISETP.GT.AND P0, PT, R21, 0x8, P0 ;  /* 0x000000081500780c */ /* 0x000fe20000704270 */
[----:B------:R-:W-:Y:S01]  /*21c0*/  FFMA R99, R29, R6, R28 ;  /* 0x000000061d637223 */ /* 0x000fe2000000001c */
[----:B------:R-:W-:Y:S02]  /*21d0*/  IADD3 R28, P3, R94, UR24, RZ ;  /* 0x000000185e1c7c10 */ /* 0x000fe4000ff7e0ff */
[----:B------:R-:W-:Y:S02]  /*21e0*/  IADD3 R98, P5, R88, UR23, RZ ;  /* 0x0000001758627c10 */ /* 0x000fe4000ffbe0ff */
[----:B------:R1:W-:Y:S01]  /*21f0*/  @P2 STG.E desc[UR18][R96.64], R99 ;  /* 0x0000006360002986 */ /* 0x0003e2000c101912 */
[----:B------:R-:W-:-:S06]  /*2200*/  IADD3.X R29, R95, UR22, RZ, P3, !PT ;  /* 0x000000165f1d7c10 */ /* 0x000fcc0009ffe4ff */
[----:B------:R-:W-:Y:S05]  /*2210*/  @!P0 BRA `(.L_x_34) ;  /* 0x0000000000048947 */ /* 0x000fea0003800000 */
[----:B------:R4:W5:Y:S02]  /*2220*/  LDG.E.LTC128B R106, desc[UR18][R28.64] ;  /* 0x000000121c6a7981 */ /* 0x000964000c1e1920 */
.L_x_34:
[----:B------:R-:W-:Y:S05]  /*2230*/  BSYNC B1 ;  /* 0x0000000000017941 */ /* 0x000fea0003800000 */
.L_x_33:
[----:B----45:R-:W-:Y:S01]  /*2240*/  FMUL R29, R106, R7 ;  /* 0x000000076a1d7220 */ /* 0x030fe20000400000 */
[----:B-1----:R-:W-:Y:S01]  /*2250*/  IADD3.X R99, R89, UR21, RZ, P5, !PT ;  /* 0x0000001559637c10 */ /* 0x002fe2000affe4ff */
[----:B------:R-:W-:Y:S01]  /*2260*/  BSSY B1, `(.L_x_35) ;  /* 0x0000008000017945 */ /* 0x000fe20003800000 */
[----:B------:R-:W-:Y:S01]  /*2270*/  ISETP.GT.AND P2, PT, R21, 0x8, P1 ;  /* 0x000000081500780c */ /* 0x000fe20000f44270 */
[----:B------:R-:W-:Y:S01]  /*2280*/  FFMA R89, R30, R6, R29 ;  /* 0x000000061e597223 */ /* 0x000fe2000000001d */
[----:B------:R-:W-:-:S04]  /*2290*/  IADD3 R28, P1, R90, UR24, RZ ;  /* 0x000000185a1c7c10 */ /* 0x000fc8000ff3e0ff */
[----:B------:R1:W-:Y:S01]  /*22a0*/  @P0 STG.E desc[UR18][R98.64], R89 ;  /* 0x0000005962000986 */ /* 0x0003e2000c101912 */
[----:B------:R-:W-:-:S06]  /*22b0*/  IADD3.X R29, R91, UR22, RZ, P1, !PT ;  /* 0x000000165b1d7c10 */ /* 0x000fcc0008ffe4ff */
[----:B------:R-:W-:Y:S05]  /*22c0*/  @!P2 BRA `(.L_x_36) ;  /* 0x000000000004a947 */ /* 0x000fea0003800000 */
[----:B------:R4:W5:Y:S02]  /*22d0*/  LDG.E.LTC128B R106, desc[UR18][R28.64] ;  /* 0x000000121c6a7981 */ /* 0x000964000c1e1920 */
.L_x_36:
[----:B------:R-:W-:Y:S05]  /*22e0*/  BSYNC B1 ;  /* 0x0000000000017941 */ /* 0x000fea0003800000 */
.L_x_35:
[----:B-----5:R-:W-:Y:S01]  /*22f0*/  FMUL R30, R106, R7 ;  /* 0x000000076a1e7220 */ /* 0x020fe20000400000 */
[----:B----4-:R-:W-:Y:S01]  /*2300*/  IADD3 R28, P5, R92, UR23, RZ ;  /* 0x000000175c1c7c10 */ /* 0x010fe2000ffbe0ff */
[----:B------:R-:W-:Y:S01]  /*2310*/  BSSY B1, `(.L_x_37) ;  /* 0x000000c000017945 */ /* 0x000fe20003800000 */
[----:B------:R-:W-:Y:S01]  /*2320*/  ISETP.GT.AND P1, PT, R20, 0x10, PT ;  /* 0x000000101400780c */ /* 0x000fe20003f24270 */
[----:B-1----:R-:W-:Y:S01]  /*2330*/  FFMA R89, R31, R6, R30 ;  /* 0x000000061f597223 */ /* 0x002fe2000000001e */
[----:B------:R-:W-:Y:S02]  /*2340*/  IADD3.X R29, R93, UR21, RZ, P5, !PT ;  /* 0x000000155d1d7c10 */ /* 0x000fe4000affe4ff */
[----:B------:R-:W-:Y:S02]  /*2350*/  ISETP.GT.AND P3, PT, R21, RZ, P1 ;  /* 0x000000ff1500720c */ /* 0x000fe40000f64270 */
[----:B------:R-:W-:Y:S01]  /*2360*/  IADD3 R30, P6, R22, UR6, RZ ;  /* 0x00000006161e7c10 */ /* 0x000fe2000ffde0ff */
[----:B------:R1:W-:Y:S01]  /*2370*/  @P2 STG.E desc[UR18][R28.64], R89 ;  /* 0x000000591c002986 */ /* 0x0003e2000c101912 */
[----:B------:R-:W-:-:S02]  /*2380*/  ISETP.GT.AND P0, PT, R20, 0x11, PT ;  /* 0x000000111400780c */ /* 0x000fc40003f04270 */
[----:B------:R-:W-:Y:S02]  /*2390*/  IADD3 R88, P5, R24, UR12, RZ ;  /* 0x0000000c18587c10 */ /* 0x000fe4000ffbe0ff */
[----:B------:R-:W-:-:S05]  /*23a0*/  IADD3.X R31, R23, UR5, RZ, P6, !PT ;  /* 0x00000005171f7c10 */ /* 0x000fca000b7fe4ff */
[----:B------:R-:W-:Y:S06]  /*23b0*/  @!P3 BRA `(.L_x_38) ;  /* 0x000000000004b947 */ /* 0x000fec0003800000 */
[----:B------:R4:W5:Y:S02]  /*23c0*/  LDG.E.LTC128B R106, desc[UR18][R30.64] ;  /* 0x000000121e6a7981 */ /* 0x000964000c1e1920 */
.L_x_38:
[----:B------:R-:W-:Y:S05]  /*23d0*/  BSYNC B1 ;  /* 0x0000000000017941 */ /* 0x000fea0003800000 */
.L_x_37:
[----:B-1---5:R-:W-:Y:S01]  /*23e0*/  FMUL R29, R106, R7 ;  /* 0x000000076a1d7220 */ /* 0x022fe20000400000 */
[----:B------:R-:W-:Y:S01]  /*23f0*/  IADD3.X R89, R25, UR7, RZ, P5, !PT ;  /* 0x0000000719597c10 */ /* 0x000fe2000affe4ff */
[----:B------:R-:W-:Y:S01]  /*2400*/  BSSY B1, `(.L_x_39) ;  /* 0x0000009000017945 */ /* 0x000fe20003800000 */
[----:B------:R-:W-:Y:S01]  /*2410*/  ISETP.GT.AND P2, PT, R21, RZ, P0 ;  /* 0x000000ff1500720c */ /* 0x000fe20000744270 */
[----:B0-----:R-:W-:Y:S01]  /*2420*/  FFMA R91, R32, R6, R29 ;  /* 0x00000006205b7223 */ /* 0x001fe2000000001d */
[----:B------:R-:W-:Y:S02]  /*2430*/  IADD3 R28, P6, R26, UR6, RZ ;  /* 0x000000061a1c7c10 */ /* 0x000fe4000ffde0ff */
[----:B------:R-:W-:Y:S02]  /*2440*/  IADD3 R90, P5, R96, UR12, RZ ;  /* 0x0000000c605a7c10 */ /* 0x000fe4000ffbe0ff */
[----:B------:R0:W-:Y:S01]  /*2450*/  @P3 STG.E desc[UR18][R88.64], R91 ;  /* 0x0000005b58003986 */ /* 0x0001e2000c101912 */
[----:B------:R-:W-:-:S06]  /*2460*/  IADD3.X R29, R27, UR5, RZ, P6, !PT ;  /* 0x000000051b1d7c10 */ /* 0x000fcc000b7fe4ff */
[----:B------:R-:W-:Y:S05]  /*2470*/  @!P2 BRA `(.L_x_40) ;  /* 0x000000000004a947 */ /* 0x000fea0003800000 */
[----:B------:R1:W5:Y:S02]  /*2480*/  LDG.E.LTC128B R106, desc[UR18][R28.64] ;  /* 0x000000121c6a7981 */ /* 0x000364000c1e1920 */
.L_x_40:
[----:B------:R-:W-:Y:S05]  /*2490*/  BSYNC B1 ;  /* 0x0000000000017941 */ /* 0x000fea0003800000 */
.L_x_39:
[----:B-----5:R-:W-:Y:S01]  /*24a0*/  FMUL R32, R106, R7 ;  /* 0x000000076a207220 */ /* 0x020fe20000400000 */
[----:B0-----:R-:W-:Y:S01]  /*24b0*/  IADD3.X R91, R97, UR7, RZ, P5, !PT ;  /* 0x00000007615b7c10 */ /* 0x001fe2000affe4ff */
[----:B------:R-:W-:Y:S01]  /*24c0*/  BSSY B1, `(.L_x_41) ;  /* 0x0000009000017945 */ /* 0x000fe20003800000 */
[----:B------:R-:W-:Y:S01]  /*24d0*/  ISETP.GT.AND P1, PT, R21, 0x8, P1 ;  /* 0x000000081500780c */ /* 0x000fe20000f24270 */
[----:B------:R-:W-:Y:S01]  /*24e0*/  FFMA R33, R33, R6, R32 ;  /* 0x0000000621217223 */ /* 0x000fe20000000020 */
[----:B--2---:R-:W-:Y:S02]  /*24f0*/  IADD3 R22, P3, R22, UR24, RZ ;  /* 0x0000001816167c10 */ /* 0x004fe4000ff7e0ff */
[----:B------:R-:W-:Y:S02]  /*2500*/  IADD3 R32, P5, R24, UR23, RZ ;  /* 0x0000001718207c10 */ /* 0x000fe4000ffbe0ff */
[----:B------:R0:W-:Y:S01]  /*2510*/  @P2 STG.E desc[UR18][R90.64], R33 ;  /* 0x000000215a002986 */ /* 0x0001e2000c101912 */
[----:B------:R-:W-:-:S06]  /*2520*/  IADD3.X R23, R23, UR22, RZ, P3, !PT ;  /* 0x0000001617177c10 */ /* 0x000fcc0009ffe4ff */
[----:B------:R-:W-:Y:S05]  /*2530*/  @!P1 BRA `(.L_x_42) ;  /* 0x0000000000049947 */ /* 0x000fea0003800000 */
[----:B------:R2:W5:Y:S02]  /*2540*/  LDG.E.LTC128B R106, desc[UR18][R22.64] ;  /* 0x00000012166a7981 */ /* 0x000564000c1e1920 */
.L_x_42:
[----:B------:R-:W-:Y:S05]  /*2550*/  BSYNC B1 ;  /* 0x0000000000017941 */ /* 0x000fea0003800000 */
.L_x_41:
[----:B--2--5:R-:W-:Y:S01]  /*2560*/  FMUL R23, R106, R7 ;  /* 0x000000076a177220 */ /* 0x024fe20000400000 */
[----:B0-----:R-:W-:Y:S01]  /*2570*/  IADD3.X R33, R25, UR21, RZ, P5, !PT ;  /* 0x0000001519217c10 */ /* 0x001fe2000affe4ff */
        /* <DEDUP_REMOVED lines=8> */
.L_x_44:
[----:B------:R-:W-:Y:S05]  /*2600*/  BSYNC B1 ;  /* 0x0000000000017941 */ /* 0x000fea0003800000 */
.L_x_43:
[----:B-----5:R-:W-:Y:S01]  /*2610*/  FMUL R24, R106, R7 ;  /* 0x000000076a187220 */ /* 0x020fe20000400000 */
[----:B--2---:R-:W-:Y:S01]  /*2620*/  IADD3 R22, P5, R96, UR23, RZ ;  /* 0x0000001760167c10 */ /* 0x004fe2000ffbe0ff */
[----:B------:R-:W-:Y:S01]  /*2630*/  BSSY B1, `(.L_x_45) ;  /* 0x000000c000017945 */ /* 0x000fe20003800000 */
[----:B------:R-:W-:Y:S01]  /*2640*/  ISETP.GT.AND P1, PT, R20, 0x18, PT ;  /* 0x000000181400780c */ /* 0x000fe20003f24270 */
[----:B------:R-:W-:Y:S01]  /*2650*/  FFMA R35, R35, R6, R24 ;  /* 0x0000000623237223 */ /* 0x000fe20000000018 */
[----:B------:R-:W-:Y:S02]  /*2660*/  IADD3.X R23, R97, UR21, RZ, P5, !PT ;  /* 0x0000001561177c10 */ /* 0x000fe4000affe4ff */
[----:B------:R-:W-:Y:S02]  /*2670*/  ISETP.GT.AND P3, PT, R21, RZ, P1 ;  /* 0x000000ff1500720c */ /* 0x000fe40000f64270 */
[----:B------:R-:W-:Y:S01]  /*2680*/  IADD3 R24, P6, R30, UR6, RZ ;  /* 0x000000061e187c10 */ /* 0x000fe2000ffde0ff */
[----:B------:R2:W-:Y:S01]  /*2690*/  @P2 STG.E desc[UR18][R22.64], R35 ;  /* 0x0000002316002986 */ /* 0x0005e2000c101912 */
[----:B------:R-:W-:-:S02]  /*26a0*/  ISETP.GT.AND P0, PT, R20, 0x19, PT ;  /* 0x000000191400780c */ /* 0x000fc40003f04270 */
[----:B---3--:R-:W-:Y:S02]  /*26b0*/  IADD3 R26, P5, R88, UR12, RZ ;  /* 0x0000000c581a7c10 */ /* 0x008fe4000ffbe0ff */
[----:B0-----:R-:W-:-:S05]  /*26c0*/  IADD3.X R25, R31, UR5, RZ, P6, !PT ;  /* 0x000000051f197c10 */ /* 0x001fca000b7fe4ff */
[----:B------:R-:W-:Y:S06]  /*26d0*/  @!P3 BRA `(.L_x_46) ;  /* 0x000000000004b947 */ /* 0x000fec0003800000 */
[----:B------:R0:W5:Y:S02]  /*26e0*/  LDG.E.LTC128B R106, desc[UR18][R24.64] ;  /* 0x00000012186a7981 */ /* 0x000164000c1e1920 */
.L_x_46:
[----:B------:R-:W-:Y:S05]  /*26f0*/  BSYNC B1 ;  /* 0x0000000000017941 */ /* 0x000fea0003800000 */
.L_x_45:
[----:B--2--5:R-:W-:Y:S01]  /*2700*/  FMUL R23, R106, R7 ;  /* 0x000000076a177220 */ /* 0x024fe20000400000 */
        /* <DEDUP_REMOVED lines=10> */
.L_x_48:
[----:B------:R-:W-:Y:S05]  /*27b0*/  BSYNC B1 ;  /* 0x0000000000017941 */ /* 0x000fea0003800000 */
.L_x_47:
[----:B-----5:R-:W-:Y:S01]  /*27c0*/  FMUL R34, R106, R7 ;  /* 0x000000076a227220 */ /* 0x020fe20000400000 */
[----:B--2---:R-:W-:Y:S01]  /*27d0*/  IADD3.X R33, R91, UR7, RZ, P5, !PT ;  /* 0x000000075b217c10 */ /* 0x004fe2000affe4ff */
[----:B------:R-:W-:Y:S01]  /*27e0*/  BSSY B1, `(.L_x_49) ;  /* 0x0000009000017945 */ /* 0x000fe20003800000 */
[----:B------:R-:W-:Y:S01]  /*27f0*/  ISETP.GT.AND P1, PT, R21, 0x8, P1 ;  /* 0x000000081500780c */ /* 0x000fe20000f24270 */
[----:B------:R-:W-:Y:S01]  /*2800*/  FFMA R37, R37, R6, R34 ;  /* 0x0000000625257223 */ /* 0x000fe20000000022 */
[----:B----4-:R-:W-:Y:S02]  /*2810*/  IADD3 R30, P3, R30, UR24, RZ ;  /* 0x000000181e1e7c10 */ /* 0x010fe4000ff7e0ff */
[----:B------:R-:W-:Y:S02]  /*2820*/  IADD3 R34, P5, R88, UR23, RZ ;  /* 0x0000001758227c10 */ /* 0x000fe4000ffbe0ff */
[----:B------:R2:W-:Y:S01]  /*2830*/  @P2 STG.E desc[UR18][R32.64], R37 ;  /* 0x0000002520002986 */ /* 0x0005e2000c101912 */
[----:B------:R-:W-:-:S06]  /*2840*/  IADD3.X R31, R31, UR22, RZ, P3, !PT ;  /* 0x000000161f1f7c10 */ /* 0x000fcc0009ffe4ff */
[----:B------:R-:W-:Y:S05]  /*2850*/  @!P1 BRA `(.L_x_50) ;  /* 0x0000000000049947 */ /* 0x000fea0003800000 */
[----:B------:R4:W5:Y:S02]  /*2860*/  LDG.E.LTC128B R106, desc[UR18][R30.64] ;  /* 0x000000121e6a7981 */ /* 0x000964000c1e1920 */
.L_x_50:
[----:B------:R-:W-:Y:S05]  /*2870*/  BSYNC B1 ;  /* 0x0000000000017941 */ /* 0x000fea0003800000 */
.L_x_49:
[----:B----45:R-:W-:Y:S01]  /*2880*/  FMUL R31, R106, R7 ;  /* 0x000000076a1f7220 */ /* 0x030fe20000400000 */
[----:B------:R-:W-:Y:S01]  /*2890*/  IADD3.X R35, R89, UR21, RZ, P5, !PT ;  /* 0x0000001559237c10 */ /* 0x000fe2000affe4ff */
[----:B------:R-:W-:Y:S01]  /*28a0*/  BSSY B1, `(.L_x_51) ;  /* 0x0000008000017945 */ /* 0x000fe20003800000 */
[----:B------:R-:W-:Y:S01]  /*28b0*/  ISETP.GT.AND P2, PT, R21, 0x8, P0 ;  /* 0x000000081500780c */ /* 0x000fe20000744270 */
[----:B------:R-:W-:Y:S01]  /*28c0*/  FFMA R31, R38, R6, R31 ;  /* 0x00000006261f7223 */ /* 0x000fe2000000001f */
[----:B-1----:R-:W-:-:S04]  /*28d0*/  IADD3 R28, P0, R28, UR24, RZ ;  /* 0x000000181c1c7c10 */ /* 0x002fc8000ff1e0ff */
[----:B------:R1:W-:Y:S01]  /*28e0*/  @P1 STG.E desc[UR18][R34.64], R31 ;  /* 0x0000001f22001986 */ /* 0x0003e2000c101912 */
[----:B------:R-:W-:-:S06]  /*28f0*/  IADD3.X R29, R29, UR22, RZ, P0, !PT ;  /* 0x000000161d1d7c10 */ /* 0x000fcc00087fe4ff */
[----:B------:R-:W-:Y:S05]  /*2900*/  @!P2 BRA `(.L_x_52) ;  /* 0x000000000004a947 */ /* 0x000fea0003800000 */
[----:B------:R4:W5:Y:S02]  /*2910*/  LDG.E.LTC128B R106, desc[UR18][R28.64] ;  /* 0x000000121c6a7981 */ /* 0x000964000c1e1920 */
.L_x_52:
[----:B------:R-:W-:Y:S05]  /*2920*/  BSYNC B1 ;  /* 0x0000000000017941 */ /* 0x000fea0003800000 */
.L_x_51:
[----:B-----5:R-:W-:Y:S01]  /*2930*/  FMUL R30, R106, R7 ;  /* 0x000000076a1e7220 */ /* 0x020fe20000400000 */
[----:B----4-:R-:W-:Y:S01]  /*2940*/  IADD3 R28, P5, R90, UR23, RZ ;  /* 0x000000175a1c7c10 */ /* 0x010fe2000ffbe0ff */
        /* <DEDUP_REMOVED lines=8> */
[----:B-1----:R-:W-:Y:S02]  /*29d0*/  IADD3 R34, P5, R26, UR12, RZ ;  /* 0x0000000c1a227c10 */ /* 0x002fe4000ffbe0ff */
[----:B------:R-:W-:-:S05]  /*29e0*/  IADD3.X R31, R25, UR5, RZ, P6, !PT ;  /* 0x00000005191f7c10 */ /* 0x000fca000b7fe4ff */
[----:B------:R-:W-:Y:S06]  /*29f0*/  @!P3 BRA `(.L_x_54) ;  /* 0x000000000004b947 */ /* 0x000fec0003800000 */
[----:B------:R1:W5:Y:S02]  /*2a00*/  LDG.E.LTC128B R106, desc[UR18][R30.64] ;  /* 0x000000121e6a7981 */ /* 0x000364000c1e1920 */
.L_x_54:
[----:B------:R-:W-:Y:S05]  /*2a10*/  BSYNC B1 ;  /* 0x0000000000017941 */ /* 0x000fea0003800000 */
.L_x_53:
[----:B----45:R-:W-:Y:S01]  /*2a20*/  FMUL R29, R106, R7 ;  /* 0x000000076a1d7220 */ /* 0x030fe20000400000 */
[----:B------:R-:W-:Y:S01]  /*2a30*/  IADD3.X R35, R27, UR7, RZ, P5, !PT ;  /* 0x000000071b237c10 */ /* 0x000fe2000affe4ff */
[----:B------:R-:W-:Y:S01]  /*2a40*/  BSSY B1, `(.L_x_55) ;  /* 0x0000009000017945 */ /* 0x000fe20003800000 */
[----:B------:R-:W-:Y:S01]  /*2a50*/  ISETP.GT.AND P2, PT, R21, RZ, P0 ;  /* 0x000000ff1500720c */ /* 0x000fe20000744270 */
[----:B--2---:R-:W-:Y:S01]  /*2a60*/  FFMA R37, R40, R6, R29 ;  /* 0x0000000628257223 */ /* 0x004fe2000000001d */
[----:B------:R-:W-:Y:S02]  /*2a70*/  IADD3 R28, P6, R22, UR6, RZ ;  /* 0x00000006161c7c10 */ /* 0x000fe4000ffde0ff */
[----:B------:R-:W-:Y:S02]  /*2a80*/  IADD3 R36, P5, R32, UR12, RZ ;  /* 0x0000000c20247c10 */ /* 0x000fe4000ffbe0ff */
[----:B------:R2:W-:Y:S01]  /*2a90*/  @P3 STG.E desc[UR18][R34.64], R37 ;  /* 0x0000002522003986 */ /* 0x0005e2000c101912 */
[----:B------:R-:W-:-:S06]  /*2aa0*/  IADD3.X R29, R23, UR5, RZ, P6, !PT ;  /* 0x00000005171d7c10 */ /* 0x000fcc000b7fe4ff */
[----:B------:R-:W-:Y:S05]  /*2ab0*/  @!P2 BRA `(.L_x_56) ;  /* 0x000000000004a947 */ /* 0x000fea0003800000 */
[----:B------:R4:W5:Y:S02]  /*2ac0*/  LDG.E.LTC128B R106, desc[UR18][R28.64] ;  /* 0x000000121c6a7981 */ /* 0x000964000c1e1920 */
.L_x_56:
[----:B------:R-:W-:Y:S05]  /*2ad0*/  BSYNC B1 ;  /* 0x0000000000017941 */ /* 0x000fea0003800000 */
.L_x_55:
[----:B-----5:R-:W-:Y:S01]  /*2ae0*/  FMUL R38, R106, R7 ;  /* 0x000000076a267220 */ /* 0x020fe20000400000 */
[----:B--2---:R-:W-:Y:S01]  /*2af0*/  IADD3.X R37, R33, UR7, RZ, P5, !PT ;  /* 0x0000000721257c10 */ /* 0x004fe2000affe4ff */
[----:B------:R-:W-:Y:S01]  /*2b00*/  BSSY B1, `(.L_x_57) ;  /* 0x0000009000017945 */ /* 0x000fe20003800000 */
[----:B------:R-:W-:Y:S01]  /*2b10*/  ISETP.GT.AND P1, PT, R21, 0x8, P1 ;  /* 0x000000081500780c */ /* 0x000fe20000f24270 */
[----:B------:R-:W-:Y:S01]  /*2b20*/  FFMA R41, R41, R6, R38 ;  /* 0x0000000629297223 */ /* 0x000fe20000000026 */
[----:B0-----:R-:W-:Y:S02]  /*2b30*/  IADD3 R24, P3, R24, UR24, RZ ;  /* 0x0000001818187c10 */ /* 0x001fe4000ff7e0ff */
[----:B------:R-:W-:Y:S02]  /*2b40*/  IADD3 R38, P5, R26, UR23, RZ ;  /* 0x000000171a267c10 */ /* 0x000fe4000ffbe0ff */
[----:B------:R0:W-:Y:S01]  /*2b50*/  @P2 STG.E desc[UR18][R36.64], R41 ;  /* 0x0000002924002986 */ /* 0x0001e2000c101912 */
[----:B------:R-:W-:-:S06]  /*2b60*/  IADD3.X R25, R25, UR22, RZ, P3, !PT ;  /* 0x0000001619197c10 */ /* 0x000fcc0009ffe4ff */
[----:B------:R-:W-:Y:S05]  /*2b70*/  @!P1 BRA `(.L_x_58) ;  /* 0x0000000000049947 */ /* 0x000fea0003800000 */
[----:B------:R2:W5:Y:S02]  /*2b80*/  LDG.E.LTC128B R106, desc[UR18][R24.64] ;  /* 0x00000012186a7981 */ /* 0x000564000c1e1920 */
.L_x_58:
[----:B------:R-:W-:Y:S05]  /*2b90*/  BSYNC B1 ;  /* 0x0000000000017941 */ /* 0x000fea0003800000 */
.L_x_57:
[----:B--2--5:R-:W-:Y:S01]  /*2ba0*/  FMUL R25, R106, R7 ;  /* 0x000000076a197220 */ /* 0x024fe20000400000 */
[----:B------:R-:W-:Y:S01]  /*2bb0*/  IADD3.X R39, R27, UR21, RZ, P5, !PT ;  /* 0x000000151b277c10 */ /* 0x000fe2000affe4ff */
[----:B------:R-:W-:Y:S01]  /*2bc0*/  BSSY B1, `(.L_x_59) ;  /* 0x0000008000017945 */ /* 0x000fe20003800000 */
[----:B------:R-:W-:Y:S01]  /*2bd0*/  ISETP.GT.AND P2, PT, R21, 0x8, P0 ;  /* 0x000000081500780c */ /* 0x000fe20000744270 */
[----:B------:R-:W-:Y:S01]  /*2be0*/  FFMA R25, R42, R6, R25 ;  /* 0x000000062a197223 */ /* 0x000fe20000000019 */
[----:B---3--:R-:W-:-:S04]  /*2bf0*/  IADD3 R22, P0, R22, UR24, RZ ;  /* 0x0000001816167c10 */ /* 0x008fc8000ff1e0ff */
[----:B------:R2:W-:Y:S01]  /*2c00*/  @P1 STG.E desc[UR18][R38.64], R25 ;  /* 0x0000001926001986 */ /* 0x0005e2000c101912 */
[----:B------:R-:W-:-:S06]  /*2c10*/  IADD3.X R23, R23, UR22, RZ, P0, !PT ;  /* 0x0000001617177c10 */ /* 0x000fcc00087fe4ff */
[----:B------:R-:W-:Y:S05]  /*2c20*/  @!P2 BRA `(.L_x_60) ;  /* 0x000000000004a947 */ /* 0x000fea0003800000 */
[----:B------:R3:W5:Y:S02]  /*2c30*/  LDG.E.LTC128B R106, desc[UR18][R22.64] ;  /* 0x00000012166a7981 */ /* 0x000764000c1e1920 */
.L_x_60:
[----:B------:R-:W-:Y:S05]  /*2c40*/  BSYNC B1 ;  /* 0x0000000000017941 */ /* 0x000fea0003800000 */
.L_x_59:
[----:B-----5:R-:W-:Y:S01]  /*2c50*/  FMUL R24, R106, R7 ;  /* 0x000000076a187220 */ /* 0x020fe20000400000 */
[----:B---3--:R-:W-:Y:S01]  /*2c60*/  IADD3 R22, P5, R32, UR23, RZ ;  /* 0x0000001720167c10 */ /* 0x008fe2000ffbe0ff */
        /* <DEDUP_REMOVED lines=8> */
[----:B------:R-:W-:Y:S02]  /*2cf0*/  IADD3 R26, P5, R34, UR12, RZ ;  /* 0x0000000c221a7c10 */ /* 0x000fe4000ffbe0ff */
[----:B--2---:R-:W-:-:S05]  /*2d00*/  IADD3.X R25, R31, UR5, RZ, P6, !PT ;  /* 0x000000051f197c10 */ /* 0x004fca000b7fe4ff */
[----:B------:R-:W-:Y:S06]  /*2d10*/  @!P3 BRA `(.L_x_62) ;  /* 0x000000000004b947 */ /* 0x000fec0003800000 */
[----:B------:R2:W5:Y:S02]  /*2d20*/  LDG.E.LTC128B R106, desc[UR18][R24.64] ;  /* 0x00000012186a7981 */ /* 0x000564000c1e1920 */
.L_x_62:
[----:B------:R-:W-:Y:S05]  /*2d30*/  BSYNC B1 ;  /* 0x0000000000017941 */ /* 0x000fea0003800000 */
.L_x_61:
[----:B---3-5:R-:W-:Y:S01]  /*2d40*/  FMUL R23, R106, R7 ;  /* 0x000000076a177220 */ /* 0x028fe20000400000 */
        /* <DEDUP_REMOVED lines=10> */
.L_x_64:
[----:B------:R-:W-:Y:S05]  /*2df0*/  BSYNC B1 ;  /* 0x0000000000017941 */ /* 0x000fea0003800000 */
.L_x_63:
[----:B-----5:R-:W-:Y:S01]  /*2e00*/  FMUL R38, R106, R7 ;  /* 0x000000076a267220 */ /* 0x020fe20000400000 */
[----:B---3--:R-:W-:Y:S01]  /*2e10*/  IADD3.X R33, R37, UR7, RZ, P5, !PT ;  /* 0x0000000725217c10 */ /* 0x008fe2000affe4ff */
[----:B------:R-:W-:Y:S01]  /*2e20*/  BSSY B1, `(.L_x_65) ;  /* 0x0000009000017945 */ /* 0x000fe20003800000 */
[----:B------:R-:W-:Y:S01]  /*2e30*/  ISETP.GT.AND P1, PT, R21, 0x8, P1 ;  /* 0x000000081500780c */ /* 0x000fe20000f24270 */
[----:B------:R-:W-:Y:S01]  /*2e40*/  FFMA R45, R45, R6, R38 ;  /* 0x000000062d2d7223 */ /* 0x000fe20000000026 */
[----:B-1----:R-:W-:Y:S02]  /*2e50*/  IADD3 R30, P3, R30, UR24, RZ ;  /* 0x000000181e1e7c10 */ /* 0x002fe4000ff7e0ff */
[----:B------:R-:W-:Y:S02]  /*2e60*/  IADD3 R38, P5, R34, UR23, RZ ;  /* 0x0000001722267c10 */ /* 0x000fe4000ffbe0ff */
[----:B------:R1:W-:Y:S01]  /*2e70*/  @P2 STG.E desc[UR18][R32.64], R45 ;  /* 0x0000002d20002986 */ /* 0x0003e2000c101912 */
[----:B------:R-:W-:-:S06]  /*2e80*/  IADD3.X R31, R31, UR22, RZ, P3, !PT ;  /* 0x000000161f1f7c10 */ /* 0x000fcc0009ffe4ff */
[----:B------:R-:W-:Y:S05]  /*2e90*/  @!P1 BRA `(.L_x_66) ;  /* 0x0000000000049947 */ /* 0x000fea0003800000 */
[----:B------:R3:W5:Y:S02]  /*2ea0*/  LDG.E.LTC128B R106, desc[UR18][R30.64] ;  /* 0x000000121e6a7981 */ /* 0x000764000c1e1920 */
.L_x_66:
[----:B------:R-:W-:Y:S05]  /*2eb0*/  BSYNC B1 ;  /* 0x0000000000017941 */ /* 0x000fea0003800000 */
.L_x_65:
[----:B---3-5:R-:W-:Y:S01]  /*2ec0*/  FMUL R31, R106, R7 ;  /* 0x000000076a1f7220 */ /* 0x028fe20000400000 */
[----:B------:R-:W-:Y:S01]  /*2ed0*/  IADD3.X R39, R35, UR21, RZ, P5, !PT ;  /* 0x0000001523277c10 */ /* 0x000fe2000affe4ff */
[----:B------:R-:W-:Y:S01]  /*2ee0*/  BSSY B1, `(.L_x_67) ;  /* 0x0000008000017945 */ /* 0x000fe20003800000 */
[----:B------:R-:W-:Y:S01]  /*2ef0*/  ISETP.GT.AND P2, PT, R21, 0x8, P0 ;  /* 0x000000081500780c */ /* 0x000fe20000744270 */
[----:B------:R-:W-:Y:S01]  /*2f00*/  FFMA R31, R46, R6, R31 ;  /* 0x000000062e1f7223 */ /* 0x000fe2000000001f */
[----:B----4-:R-:W-:-:S04]  /*2f10*/  IADD3 R28, P0, R28, UR24, RZ ;  /* 0x000000181c1c7c10 */ /* 0x010fc8000ff1e0ff */
[----:B------:R3:W-:Y:S01]  /*2f20*/  @P1 STG.E desc[UR18][R38.64], R31 ;  /* 0x0000001f26001986 */ /* 0x0007e2000c101912 */
[----:B------:R-:W-:-:S06]  /*2f30*/  IADD3.X R29, R29, UR22, RZ, P0, !PT ;  /* 0x000000161d1d7c10 */ /* 0x000fcc00087fe4ff */
[----:B------:R-:W-:Y:S05]  /*2f40*/  @!P2 BRA `(.L_x_68) ;  /* 0x000000000004a947 */ /* 0x000fea0003800000 */
[----:B------:R4:W5:Y:S02]  /*2f50*/  LDG.E.LTC128B R106, desc[UR18][R28.64] ;  /* 0x000000121c6a7981 */ /* 0x000964000c1e1920 */
.L_x_68:
[----:B------:R-:W-:Y:S05]  /*2f60*/  BSYNC B1 ;  /* 0x0000000000017941 */ /* 0x000fea0003800000 */
.L_x_67:
        /* <DEDUP_REMOVED lines=11> */
[----:B---3--:R-:W-:-:S05]  /*3020*/  IADD3.X R31, R25, UR5, RZ, P6, !PT ;  /* 0x00000005191f7c10 */ /* 0x008fca000b7fe4ff */
[----:B------:R-:W-:Y:S06]  /*3030*/  @!P3 BRA `(.L_x_70) ;  /* 0x000000000004b947 */ /* 0x000fec0003800000 */
[----:B------:R3:W5:Y:S02]  /*3040*/  LDG.E.LTC128B R106, desc[UR18][R30.64] ;  /* 0x000000121e6a7981 */ /* 0x000764000c1e1920 */
.L_x_70:
[----:B------:R-:W-:Y:S05]  /*3050*/  BSYNC B1 ;  /* 0x0000000000017941 */ /* 0x000fea0003800000 */
.L_x_69:
[----:B----45:R-:W-:Y:S01]  /*3060*/  FMUL R29, R106, R7 ;  /* 0x000000076a1d7220 */ /* 0x030fe20000400000 */
        /* <DEDUP_REMOVED lines=10> */
.L_x_72:
[----:B------:R-:W-:Y:S05]  /*3110*/  BSYNC B1 ;  /* 0x0000000000017941 */ /* 0x000fea0003800000 */
.L_x_71:
        /* <DEDUP_REMOVED lines=11> */
.L_x_74:
[----:B------:R-:W-:Y:S05]  /*31d0*/  BSYNC B1 ;  /* 0x0000000000017941 */ /* 0x000fea0003800000 */
.L_x_73:
[----:B--2--5:R-:W-:Y:S01]  /*31e0*/  FMUL R25, R106, R7 ;  /* 0x000000076a197220 */ /* 0x024fe20000400000 */
[----:B------:R-:W-:Y:S01]  /*31f0*/  IADD3.X R39, R27, UR21, RZ, P5, !PT ;  /* 0x000000151b277c10 */ /* 0x000fe2000affe4ff */
        /* <DEDUP_REMOVED lines=8> */
.L_x_76:
[----:B------:R-:W-:Y:S05]  /*3280*/  BSYNC B1 ;  /* 0x0000000000017941 */ /* 0x000fea0003800000 */
.L_x_75:
[----:B-----5:R-:W-:Y:S01]  /*3290*/  FMUL R24, R106, R7 ;  /* 0x000000076a187220 */ /* 0x020fe20000400000 */
[----:B0-----:R-:W-:Y:S01]  /*32a0*/  IADD3 R22, P5, R32, UR23, RZ ;  /* 0x0000001720167c10 */ /* 0x001fe2000ffbe0ff */
        /* <DEDUP_REMOVED lines=12> */
.L_x_78:
[----:B------:R-:W-:Y:S05]  /*3370*/  BSYNC B1 ;  /* 0x0000000000017941 */ /* 0x000fea0003800000 */
.L_x_77:
[----:B0----5:R-:W-:Y:S01]  /*3380*/  FMUL R23, R106, R7 ;  /* 0x000000076a177220 */ /* 0x021fe20000400000 */
[----:B------:R-:W-:Y:S01]  /*3390*/  IADD3.X R27, R35, UR7, RZ, P5, !PT ;  /* 0x00000007231b7c10 */ /* 0x000fe2000affe4ff */
[----:B------:R-:W-:Y:S01]  /*33a0*/  BSSY B1, `(.L_x_79) ;  /* 0x0000009000017945 */ /* 0x000fe20003800000 */
[----:B------:R-:W-:Y:S01]  /*33b0*/  ISETP.GT.AND P2, PT, R21, RZ, P0 ;  /* 0x000000ff1500720c */ /* 0x000fe20000744270 */
[----:B-1----:R-:W-:Y:S01]  /*33c0*/  FFMA R33, R52, R6, R23 ;  /* 0x0000000634217223 */ /* 0x002fe20000000017 */
[----:B------:R-:W-:Y:S02]  /*33d0*/  IADD3 R22, P6, R28, UR6, RZ ;  /* 0x000000061c167c10 */ /* 0x000fe4000ffde0ff */
[----:B------:R-:W-:Y:S02]  /*33e0*/  IADD3 R32, P5, R36, UR12, RZ ;  /* 0x0000000c24207c10 */ /* 0x000fe4000ffbe0ff */
[----:B------:R0:W-:Y:S01]  /*33f0*/  @P3 STG.E desc[UR18][R26.64], R33 ;  /* 0x000000211a003986 */ /* 0x0001e2000c101912 */
[----:B------:R-:W-:-:S06]  /*3400*/  IADD3.X R23, R29, UR5, RZ, P6, !PT ;  /* 0x000000051d177c10 */ /* 0x000fcc000b7fe4ff */
[----:B------:R-:W-:Y:S05]  /*3410*/  @!P2 BRA `(.L_x_80) ;  /* 0x000000000004a947 */ /* 0x000fea0003800000 */
[----:B------:R1:W5:Y:S02]  /*3420*/  LDG.E.LTC128B R106, desc[UR18][R22.64] ;  /* 0x00000012166a7981 */ /* 0x000364000c1e1920 */
.L_x_80:
[----:B------:R-:W-:Y:S05]  /*3430*/  BSYNC B1 ;  /* 0x0000000000017941 */ /* 0x000fea0003800000 */
.L_x_79:
[----:B-----5:R-:W-:Y:S01]  /*3440*/  FMUL R38, R106, R7 ;  /* 0x000000076a267220 */ /* 0x020fe20000400000 */
[----:B0-----:R-:W-:Y:S01]  /*3450*/  IADD3.X R33, R37, UR7, RZ, P5, !PT ;  /* 0x0000000725217c10 */ /* 0x001fe2000affe4ff */
[----:B------:R-:W-:Y:S01]  /*3460*/  BSSY B1, `(.L_x_81) ;  /* 0x0000009000017945 */ /* 0x000fe20003800000 */
[----:B------:R-:W-:Y:S01]  /*3470*/  ISETP.GT.AND P1, PT, R21, 0x8, P1 ;  /* 0x000000081500780c */ /* 0x000fe20000f24270 */
[----:B------:R-:W-:Y:S01]  /*3480*/  FFMA R53, R53, R6, R38 ;  /* 0x0000000635357223 */ /* 0x000fe20000000026 */
[----:B---3--:R-:W-:Y:S02]  /*3490*/  IADD3 R30, P3, R30, UR24, RZ ;  /* 0x000000181e1e7c10 */ /* 0x008fe4000ff7e0ff */
[----:B------:R-:W-:Y:S02]  /*34a0*/  IADD3 R38, P5, R34, UR23, RZ ;  /* 0x0000001722267c10 */ /* 0x000fe4000ffbe0ff */
[----:B------:R0:W-:Y:S01]  /*34b0*/  @P2 STG.E desc[UR18][R32.64], R53 ;  /* 0x0000003520002986 */ /* 0x0001e2000c101912 */
[----:B------:R-:W-:-:S06]  /*34c0*/  IADD3.X R31, R31, UR22, RZ, P3, !PT ;  /* 0x000000161f1f7c10 */ /* 0x000fcc0009ffe4ff */
[----:B------:R-:W-:Y:S05]  /*34d0*/  @!P1 BRA `(.L_x_82) ;  /* 0x0000000000049947 */ /* 0x000fea0003800000 */
[----:B------:R3:W5:Y:S02]  /*34e0*/  LDG.E.LTC128B R106, desc[UR18][R30.64] ;  /* 0x000000121e6a7981 */ /* 0x000764000c1e1920 */
.L_x_82:
[----:B------:R-:W-:Y:S05]  /*34f0*/  BSYNC B1 ;  /* 0x0000000000017941 */ /* 0x000fea0003800000 */
.L_x_81:
        /* <DEDUP_REMOVED lines=10> */
.L_x_84:
[----:B------:R-:W-:Y:S05]  /*35a0*/  BSYNC B1 ;  /* 0x0000000000017941 */ /* 0x000fea0003800000 */
.L_x_83:
        /* <DEDUP_REMOVED lines=14> */
.L_x_86:
[----:B------:R-:W-:Y:S05]  /*3690*/  BSYNC B1 ;  /* 0x0000000000017941 */ /* 0x000fea0003800000 */
.L_x_85:
[----:B----45:R-:W-:Y:S01]  /*36a0*/  FMUL R29, R106, R7 ;  /* 0x000000076a1d7220 */ /* 0x030fe20000400000 */
        /* <DEDUP_REMOVED lines=10> */
.L_x_88:
[----:B------:R-:W-:Y:S05]  /*3750*/  BSYNC B1 ;  /* 0x0000000000017941 */ /* 0x000fea0003800000 */
.L_x_87:
[----:B-----5:R-:W-:Y:S01]  /*3760*/  FMUL R38, R106, R7 ;  /* 0x000000076a267220 */ /* 0x020fe20000400000 */
[----:B----4-:R-:W-:Y:S01]  /*3770*/  IADD3.X R37, R33, UR7, RZ, P5, !PT ;  /* 0x0000000721257c10 */ /* 0x010fe2000affe4ff */
        /* <DEDUP_REMOVED lines=9> */
.L_x_90:
[----:B------:R-:W-:Y:S05]  /*3810*/  BSYNC B1 ;  /* 0x0000000000017941 */ /* 0x000fea0003800000 */
.L_x_89:
        /* <DEDUP_REMOVED lines=10> */
.L_x_92:
[----:B------:R-:W-:Y:S05]  /*38c0*/  BSYNC B1 ;  /* 0x0000000000017941 */ /* 0x000fea0003800000 */
.L_x_91:
        /* <DEDUP_REMOVED lines=11> */
[----:B-1----:R-:W-:-:S05]  /*3980*/  IADD3.X R25, R31, UR5, RZ, P6, !PT ;  /* 0x000000051f197c10 */ /* 0x002fca000b7fe4ff */
[----:B------:R-:W-:Y:S06]  /*3990*/  @!P3 BRA `(.L_x_94) ;  /* 0x000000000004b947 */ /* 0x000fec0003800000 */
[----:B------:R1:W5:Y:S02]  /*39a0*/  LDG.E.LTC128B R106, desc[UR18][R24.64] ;  /* 0x00000012186a7981 */ /* 0x000364000c1e1920 */
.L_x_94:
[----:B------:R-:W-:Y:S05]  /*39b0*/  BSYNC B1 ;  /* 0x0000000000017941 */ /* 0x000fea0003800000 */
.L_x_93:
        /* <DEDUP_REMOVED lines=11> */
.L_x_96:
[----:B------:R-:W-:Y:S05]  /*3a70*/  BSYNC B1 ;  /* 0x0000000000017941 */ /* 0x000fea0003800000 */
.L_x_95:
        /* <DEDUP_REMOVED lines=11> */
.L_x_98:
[----:B------:R-:W-:Y:S05]  /*3b30*/  BSYNC B1 ;  /* 0x0000000000017941 */ /* 0x000fea0003800000 */
.L_x_97:
[----:B---3-5:R-:W-:Y:S01]  /*3b40*/  FMUL R31, R106, R7 ;  /* 0x000000076a1f7220 */ /* 0x028fe20000400000 */
        /* <DEDUP_REMOVED lines=9> */
.L_x_100:
[----:B------:R-:W-:Y:S05]  /*3be0*/  BSYNC B1 ;  /* 0x0000000000017941 */ /* 0x000fea0003800000 */
.L_x_99:
        /* <DEDUP_REMOVED lines=14> */
.L_x_102:
[----:B------:R-:W-:Y:S05]  /*3cd0*/  BSYNC B1 ;  /* 0x0000000000017941 */ /* 0x000fea0003800000 */
.L_x_101:
[----:B0----5:R-:W-:Y:S01]  /*3ce0*/  FMUL R29, R106, R7 ;  /* 0x000000076a1d7220 */ /* 0x021fe20000400000 */
        /* <DEDUP_REMOVED lines=10> */
.L_x_104:
[----:B------:R-:W-:Y:S05]  /*3d90*/  BSYNC B1 ;  /* 0x0000000000017941 */ /* 0x000fea0003800000 */
.L_x_103:
[----:B-----5:R-:W-:Y:S01]  /*3da0*/  FMUL R38, R106, R7 ;  /* 0x000000076a267220 */ /* 0x020fe20000400000 */
[----:B0-----:R-:W-:Y:S01]  /*3db0*/  IADD3.X R37, R33, UR7, RZ, P5, !PT ;  /* 0x0000000721257c10 */ /* 0x001fe2000affe4ff */
        /* <DEDUP_REMOVED lines=9> */
.L_x_106:
[----:B------:R-:W-:Y:S05]  /*3e50*/  BSYNC B1 ;  /* 0x0000000000017941 */ /* 0x000fea0003800000 */
.L_x_105:
[----:B-1---5:R-:W-:Y:S01]  /*3e60*/  FMUL R25, R106, R7 ;  /* 0x000000076a197220 */ /* 0x022fe20000400000 */
        /* <DEDUP_REMOVED lines=9> */
.L_x_108:
[----:B------:R-:W-:Y:S05]  /*3f00*/  BSYNC B1 ;  /* 0x0000000000017941 */ /* 0x000fea0003800000 */
.L_x_107:
        /* <DEDUP_REMOVED lines=14> */
.L_x_110:
[----:B------:R-:W-:Y:S05]  /*3ff0*/  BSYNC B1 ;  /* 0x0000000000017941 */ /* 0x000fea0003800000 */
.L_x_109:
        /* <DEDUP_REMOVED lines=11> */
.L_x_112:
[----:B------:R-:W-:Y:S05]  /*40b0*/  BSYNC B1 ;  /* 0x0000000000017941 */ /* 0x000fea0003800000 */
.L_x_111:
[----:B-----5:R-:W-:Y:S01]  /*40c0*/  FMUL R38, R106, R7 ;  /* 0x000000076a267220 */ /* 0x020fe20000400000 */
[----:B----4-:R-:W-:Y:S01]  /*40d0*/  IADD3.X R33, R37, UR7, RZ, P5, !PT ;  /* 0x0000000725217c10 */ /* 0x010fe2000affe4ff */
        /* <DEDUP_REMOVED lines=9> */
.L_x_114:
[----:B------:R-:W-:Y:S05]  /*4170*/  BSYNC B1 ;  /* 0x0000000000017941 */ /* 0x000fea0003800000 */
.L_x_113:
[----:B----45:R-:W-:Y:S01]  /*4180*/  FMUL R31, R106, R7 ;  /* 0x000000076a1f7220 */ /* 0x030fe20000400000 */
[----:B------:R-:W-:Y:S01]  /*4190*/  IADD3.X R39, R35, UR21, RZ, P5, !PT ;  /* 0x0000001523277c10 */ /* 0x000fe2000affe4ff */
[----:B------:R-:W-:Y:S01]  /*41a0*/  BSSY B1, `(.L_x_115) ;  /* 0x0000008000017945 */ /* 0x000fe20003800000 */
[----:B------:R-:W-:Y:S01]  /*41b0*/  ISETP.GT.AND P2, PT, R21, 0x8, P0 ;  /* 0x000000081500780c */ /* 0x000fe20000744270 */
[----:B------:R-:W-:Y:S01]  /*41c0*/  FFMA R31, R70, R6, R31 ;  /* 0x00000006461f7223 */ /* 0x000fe2000000001f */
[----:B--2---:R-:W-:-:S04]  /*41d0*/  IADD3 R28, P0, R28, UR24, RZ ;  /* 0x000000181c1c7c10 */ /* 0x004fc8000ff1e0ff */
[----:B------:R2:W-:Y:S01]  /*41e0*/  @P1 STG.E desc[UR18][R38.64], R31 ;  /* 0x0000001f26001986 */ /* 0x0005e2000c101912 */
[----:B------:R-:W-:-:S06]  /*41f0*/  IADD3.X R29, R29, UR22, RZ, P0, !PT ;  /* 0x000000161d1d7c10 */ /* 0x000fcc00087fe4ff */
[----:B------:R-:W-:Y:S05]  /*4200*/  @!P2 BRA `(.L_x_116) ;  /* 0x000000000004a947 */ /* 0x000fea0003800000 */
[----:B------:R4:W5:Y:S02]  /*4210*/  LDG.E.LTC128B R106, desc[UR18][R28.64] ;  /* 0x000000121c6a7981 */ /* 0x000964000c1e1920 */
.L_x_116:
[----:B------:R-:W-:Y:S05]  /*4220*/  BSYNC B1 ;  /* 0x0000000000017941 */ /* 0x000fea0003800000 */
.L_x_115:
        /* <DEDUP_REMOVED lines=14> */
.L_x_118:
[----:B------:R-:W-:Y:S05]  /*4310*/  BSYNC B1 ;  /* 0x0000000000017941 */ /* 0x000fea0003800000 */
.L_x_117:
        /* <DEDUP_REMOVED lines=11> */
.L_x_120:
[----:B------:R-:W-:Y:S05]  /*43d0*/  BSYNC B1 ;  /* 0x0000000000017941 */ /* 0x000fea0003800000 */
.L_x_119:
        /* <DEDUP_REMOVED lines=11> */
.L_x_122:
[----:B------:R-:W-:Y:S05]  /*4490*/  BSYNC B1 ;  /* 0x0000000000017941 */ /* 0x000fea0003800000 */
.L_x_121:
[----:B-1---5:R-:W-:Y:S01]  /*44a0*/  FMUL R25, R106, R7 ;  /* 0x000000076a197220 */ /* 0x022fe20000400000 */
        /* <DEDUP_REMOVED lines=9> */
.L_x_124:
[----:B------:R-:W-:Y:S05]  /*4540*/  BSYNC B1 ;  /* 0x0000000000017941 */ /* 0x000fea0003800000 */
.L_x_123:
        /* <DEDUP_REMOVED lines=14> */
.L_x_126:
[----:B------:R-:W-:Y:S05]  /*4630*/  BSYNC B1 ;  /* 0x0000000000017941 */ /* 0x000fea0003800000 */
.L_x_125:
[----:B0----5:R-:W-:Y:S01]  /*4640*/  FMUL R23, R106, R7 ;  /* 0x000000076a177220 */ /* 0x021fe20000400000 */
[----:B------:R-:W-:Y:S01]  /*4650*/  IADD3.X R27, R35, UR7, RZ, P5, !PT ;  /* 0x00000007231b7c10 */ /* 0x000fe2000affe4ff */
[----:B------:R-:W-:Y:S01]  /*4660*/  BSSY B1, `(.L_x_127) ;  /* 0x0000009000017945 */ /* 0x000fe20003800000 */
[----:B------:R-:W-:Y:S01]  /*4670*/  ISETP.GT.AND P2, PT, R21, RZ, P0 ;  /* 0x000000ff1500720c */ /* 0x000fe20000744270 */
[----:B---3--:R-:W-:Y:S01]  /*4680*/  FFMA R33, R76, R6, R23 ;  /* 0x000000064c217223 */ /* 0x008fe20000000017 */
[----:B------:R-:W-:Y:S02]  /*4690*/  IADD3 R22, P6, R28, UR6, RZ ;  /* 0x000000061c167c10 */ /* 0x000fe4000ffde0ff */
[----:B------:R-:W-:Y:S02]  /*46a0*/  IADD3 R32, P5, R36, UR12, RZ ;  /* 0x0000000c24207c10 */ /* 0x000fe4000ffbe0ff */
[----:B------:R0:W-:Y:S01]  /*46b0*/  @P3 STG.E desc[UR18][R26.64], R33 ;  /* 0x000000211a003986 */ /* 0x0001e2000c101912 */
[----:B------:R-:W-:-:S06]  /*46c0*/  IADD3.X R23, R29, UR5, RZ, P6, !PT ;  /* 0x000000051d177c10 */ /* 0x000fcc000b7fe4ff */
[----:B------:R-:W-:Y:S05]  /*46d0*/  @!P2 BRA `(.L_x_128) ;  /* 0x000000000004a947 */ /* 0x000fea0003800000 */
[----:B------:R3:W5:Y:S02]  /*46e0*/  LDG.E.LTC128B R106, desc[UR18][R22.64] ;  /* 0x00000012166a7981 */ /* 0x000764000c1e1920 */
.L_x_128:
[----:B------:R-:W-:Y:S05]  /*46f0*/  BSYNC B1 ;  /* 0x0000000000017941 */ /* 0x000fea0003800000 */
.L_x_127:
        /* <DEDUP_REMOVED lines=11> */
.L_x_130:
[----:B------:R-:W-:Y:S05]  /*47b0*/  BSYNC B1 ;  /* 0x0000000000017941 */ /* 0x000fea0003800000 */
.L_x_129:
[----:B--2--5:R-:W-:Y:S01]  /*47c0*/  FMUL R31, R106, R7 ;  /* 0x000000076a1f7220 */ /* 0x024fe20000400000 */
        /* <DEDUP_REMOVED lines=9> */
.L_x_132:
[----:B------:R-:W-:Y:S05]  /*4860*/  BSYNC B1 ;  /* 0x0000000000017941 */ /* 0x000fea0003800000 */
.L_x_131:
        /* <DEDUP_REMOVED lines=14> */
.L_x_134:
[----:B------:R-:W-:Y:S05]  /*4950*/  BSYNC B1 ;  /* 0x0000000000017941 */ /* 0x000fea0003800000 */
.L_x_133:
[----:B----45:R-:W-:Y:S01]  /*4960*/  FMUL R29, R106, R7 ;  /* 0x000000076a1d7220 */ /* 0x030fe20000400000 */
[----:B------:R-:W-:Y:S01]  /*4970*/  IADD3.X R35, R27, UR7, RZ, P6, !PT ;  /* 0x000000071b237c10 */ /* 0x000fe2000b7fe4ff */
[----:B------:R-:W-:Y:S01]  /*4980*/  BSSY B1, `(.L_x_135) ;  /* 0x0000008000017945 */ /* 0x000fe20003800000 */
[----:B------:R-:W-:Y:S01]  /*4990*/  ISETP.GT.AND P2, PT, R21, RZ, P1 ;  /* 0x000000ff1500720c */ /* 0x000fe20000f44270 */
[----:B------:R-:W-:Y:S01]  /*49a0*/  FFMA R29, R80, R6, R29 ;  /* 0x00000006501d7223 */ /* 0x000fe2000000001d */
[----:B------:R-:W-:-:S04]  /*49b0*/  IADD3 R38, P0, R22, UR6, RZ ;  /* 0x0000000616267c10 */ /* 0x000fc8000ff1e0ff */
[----:B------:R4:W-:Y:S01]  /*49c0*/  @P5 STG.E desc[UR18][R34.64], R29 ;  /* 0x0000001d22005986 */ /* 0x0009e2000c101912 */
[----:B------:R-:W-:-:S06]  /*49d0*/  IADD3.X R39, R23, UR5, RZ, P0, !PT ;  /* 0x0000000517277c10 */ /* 0x000fcc00087fe4ff */
[----:B------:R-:W-:Y:S05]  /*49e0*/  @!P2 BRA `(.L_x_136) ;  /* 0x000000000004a947 */ /* 0x000fea0003800000 */
[----:B------:R0:W5:Y:S02]  /*49f0*/  LDG.E.LTC128B R106, desc[UR18][R38.64] ;  /* 0x00000012266a7981 */ /* 0x000164000c1e1920 */
.L_x_136:
[----:B------:R-:W-:Y:S05]  /*4a00*/  BSYNC B1 ;  /* 0x0000000000017941 */ /* 0x000fea0003800000 */
.L_x_135:
[----:B-----5:R-:W-:Y:S01]  /*4a10*/  FMUL R36, R106, R7 ;  /* 0x000000076a247220 */ /* 0x020fe20000400000 */
[----:B------:R-:W-:Y:S01]  /*4a20*/  IADD3 R28, P5, R32, UR12, RZ ;  /* 0x0000000c201c7c10 */ /* 0x000fe2000ffbe0ff */
[----:B------:R-:W-:Y:S01]  /*4a30*/  BSSY B1, `(.L_x_137) ;  /* 0x000000b000017945 */ /* 0x000fe20003800000 */
[----:B------:R-:W-:Y:S01]  /*4a40*/  ISETP.GT.AND P3, PT, R21, 0x8, P3 ;  /* 0x000000081500780c */ /* 0x000fe20001f64270 */
[----:B------:R-:W-:Y:S01]  /*4a50*/  FFMA R81, R81, R6, R36 ;  /* 0x0000000651517223 */ /* 0x000fe20000000024 */
[----:B----4-:R-:W-:Y:S02]  /*4a60*/  IADD3.X R29, R33, UR7, RZ, P5, !PT ;  /* 0x00000007211d7c10 */ /* 0x010fe4000affe4ff */
[----:B-1----:R-:W-:Y:S02]  /*4a70*/  IADD3 R24, P6, R24, UR24, RZ ;  /* 0x0000001818187c10 */ /* 0x002fe4000ffde0ff */
[----:B------:R-:W-:Y:S01]  /*4a80*/  ISETP.GT.AND P0, PT, R20, 0x78, PT ;  /* 0x000000781400780c */ /* 0x000fe20003f04270 */
[----:B------:R1:W-:Y:S01]  /*4a90*/  @P2 STG.E desc[UR18][R28.64], R81 ;  /* 0x000000511c002986 */ /* 0x0003e2000c101912 */
[----:B------:R-:W-:-:S02]  /*4aa0*/  IADD3 R36, P5, R26, UR23, RZ ;  /* 0x000000171a247c10 */ /* 0x000fc4000ffbe0ff */
[----:B------:R-:W-:-:S03]  /*4ab0*/  IADD3.X R25, R25, UR22, RZ, P6, !PT ;  /* 0x0000001619197c10 */ /* 0x000fc6000b7fe4ff */
[----:B------:R-:W-:Y:S08]  /*4ac0*/  @!P3 BRA `(.L_x_138) ;  /* 0x000000000004b947 */ /* 0x000ff00003800000 */
[----:B------:R4:W5:Y:S02]  /*4ad0*/  LDG.E.LTC128B R106, desc[UR18][R24.64] ;  /* 0x00000012186a7981 */ /* 0x000964000c1e1920 */
.L_x_138:
[----:B------:R-:W-:Y:S05]  /*4ae0*/  BSYNC B1 ;  /* 0x0000000000017941 */ /* 0x000fea0003800000 */
.L_x_137:
[----:B----45:R-:W-:Y:S01]  /*4af0*/  FMUL R25, R106, R7 ;  /* 0x000000076a197220 */ /* 0x030fe20000400000 */
[----:B------:R-:W-:Y:S01]  /*4b00*/  IADD3.X R37, R27, UR21, RZ, P5, !PT ;  /* 0x000000151b257c10 */ /* 0x000fe2000affe4ff */
[----:B------:R-:W-:Y:S01]  /*4b10*/  BSSY B1, `(.L_x_139) ;  /* 0x0000009000017945 */ /* 0x000fe20003800000 */
[----:B------:R-:W-:Y:S01]  /*4b20*/  ISETP.GT.AND P1, PT, R21, 0x8, P1 ;  /* 0x000000081500780c */ /* 0x000fe20000f24270 */
[----:B------:R-:W-:Y:S01]  /*4b30*/  FFMA R25, R82, R6, R25 ;  /* 0x0000000652197223 */ /* 0x000fe20000000019 */
[----:B---3--:R-:W-:Y:S02]  /*4b40*/  IADD3 R22, P5, R22, UR24, RZ ;  /* 0x0000001816167c10 */ /* 0x008fe4000ffbe0ff */
[----:B------:R-:W-:Y:S02]  /*4b50*/  ISETP.GT.AND P2, PT, R20, 0x79, PT ;  /* 0x000000791400780c */ /* 0x000fe40003f44270 */
[----:B------:R3:W-:Y:S01]  /*4b60*/  @P3 STG.E desc[UR18][R36.64], R25 ;  /* 0x0000001924003986 */ /* 0x0007e2000c101912 */
[----:B------:R-:W-:-:S06]  /*4b70*/  IADD3.X R23, R23, UR22, RZ, P5, !PT ;  /* 0x0000001617177c10 */ /* 0x000fcc000affe4ff */
[----:B------:R-:W-:Y:S05]  /*4b80*/  @!P1 BRA `(.L_x_140) ;  /* 0x0000000000049947 */ /* 0x000fea0003800000 */
[----:B------:R4:W5:Y:S02]  /*4b90*/  LDG.E.LTC128B R106, desc[UR18][R22.64] ;  /* 0x00000012166a7981 */ /* 0x000964000c1e1920 */
.L_x_140:
[----:B------:R-:W-:Y:S05]  /*4ba0*/  BSYNC B1 ;  /* 0x0000000000017941 */ /* 0x000fea0003800000 */
.L_x_139:
[----:B----4-:R-:W-:Y:S01]  /*4bb0*/  IADD3 R22, P6, R32, UR23, RZ ;  /* 0x0000001720167c10 */ /* 0x010fe2000ffde0ff */
[----:B-----5:R-:W-:Y:S01]  /*4bc0*/  FMUL R20, R106, R7 ;  /* 0x000000076a147220 */ /* 0x020fe20000400000 */
[----:B------:R-:W-:Y:S01]  /*4bd0*/  ISETP.GT.AND P3, PT, R21, RZ, P0 ;  /* 0x000000ff1500720c */ /* 0x000fe20000764270 */
[----:B------:R-:W-:Y:S01]  /*4be0*/  BSSY B1, `(.L_x_141) ;  /* 0x0000009000017945 */ /* 0x000fe20003800000 */
[----:B------:R-:W-:Y:S01]  /*4bf0*/  IADD3.X R23, R33, UR21, RZ, P6, !PT ;  /* 0x0000001521177c10 */ /* 0x000fe2000b7fe4ff */
[----:B------:R-:W-:Y:S01]  /*4c00*/  FFMA R83, R83, R6, R20 ;  /* 0x0000000653537223 */ /* 0x000fe20000000014 */
[----:B------:R-:W-:-:S04]  /*4c10*/  IADD3 R24, P5, R34, UR12, RZ ;  /* 0x0000000c22187c10 */ /* 0x000fc8000ffbe0ff */
[----:B------:R4:W-:Y:S05]  /*4c20*/  @P1 STG.E desc[UR18][R22.64], R83 ;  /* 0x0000005316001986 */ /* 0x0009ea000c101912 */
[----:B------:R-:W-:Y:S05]  /*4c30*/  @!P3 BRA `(.L_x_142) ;  /* 0x00000000000cb947 */ /* 0x000fea0003800000 */
[----:B----4-:R-:W-:-:S04]  /*4c40*/  IADD3 R22, P1, R30, UR6, RZ ;  /* 0x000000061e167c10 */ /* 0x010fc8000ff3e0ff */
[----:B------:R-:W-:-:S05]  /*4c50*/  IADD3.X R23, R31, UR5, RZ, P1, !PT ;  /* 0x000000051f177c10 */ /* 0x000fca0008ffe4ff */
[----:B------:R4:W5:Y:S04]  /*4c60*/  LDG.E.LTC128B R106, desc[UR18][R22.64] ;  /* 0x00000012166a7981 */ /* 0x000968000c1e1920 */
.L_x_142:
[----:B------:R-:W-:Y:S05]  /*4c70*/  BSYNC B1 ;  /* 0x0000000000017941 */ /* 0x000fea0003800000 */
.L_x_141:
[----:B----45:R-:W-:Y:S01]  /*4c80*/  FMUL R23, R106, R7 ;  /* 0x000000076a177220 */ /* 0x030fe20000400000 */
[----:B---3--:R-:W-:Y:S01]  /*4c90*/  IADD3.X R25, R35, UR7, RZ, P5, !PT ;  /* 0x0000000723197c10 */ /* 0x008fe2000affe4ff */
[----:B------:R-:W-:Y:S01]  /*4ca0*/  BSSY B1, `(.L_x_143) ;  /* 0x0000009000017945 */ /* 0x000fe20003800000 */
[----:B------:R-:W-:Y:S01]  /*4cb0*/  ISETP.GT.AND P1, PT, R21, RZ, P2 ;  /* 0x000000ff1500720c */ /* 0x000fe20001724270 */
[----:B------:R-:W-:Y:S01]  /*4cc0*/  FFMA R23, R84, R6, R23 ;  /* 0x0000000654177223 */ /* 0x000fe20000000017 */
[----:B------:R-:W-:-:S04]  /*4cd0*/  IADD3 R26, P5, R28, UR12, RZ ;  /* 0x0000000c1c1a7c10 */ /* 0x000fc8000ffbe0ff */
[----:B------:R3:W-:Y:S07]  /*4ce0*/  @P3 STG.E desc[UR18][R24.64], R23 ;  /* 0x0000001718003986 */ /* 0x0007ee000c101912 */
[----:B------:R-:W-:Y:S05]  /*4cf0*/  @!P1 BRA `(.L_x_144) ;  /* 0x00000000000c9947 */ /* 0x000fea0003800000 */
[----:B------:R-:W-:-:S04]  /*4d00*/  IADD3 R22, P3, R38, UR6, RZ ;  /* 0x0000000626167c10 */ /* 0x000fc8000ff7e0ff */
[----:B---3--:R-:W-:-:S05]  /*4d10*/  IADD3.X R23, R39, UR5, RZ, P3, !PT ;  /* 0x0000000527177c10 */ /* 0x008fca0009ffe4ff */
[----:B------:R4:W5:Y:S04]  /*4d20*/  LDG.E.LTC128B R106, desc[UR18][R22.64] ;  /* 0x00000012166a7981 */ /* 0x000968000c1e1920 */
.L_x_144:
[----:B------:R-:W-:Y:S05]  /*4d30*/  BSYNC B1 ;  /* 0x0000000000017941 */ /* 0x000fea0003800000 */
.L_x_143:
[----:B-----5:R-:W-:Y:S01]  /*4d40*/  FMUL R20, R106, R7 ;  /* 0x000000076a147220 */ /* 0x020fe20000400000 */
[----:B------:R-:W-:Y:S01]  /*4d50*/  IADD3.X R27, R29, UR7, RZ, P5, !PT ;  /* 0x000000071d1b7c10 */ /* 0x000fe2000affe4ff */
[----:B------:R-:W-:Y:S01]  /*4d60*/  BSSY B1, `(.L_x_145) ;  /* 0x0000009000017945 */ /* 0x000fe20003800000 */
[----:B------:R-:W-:Y:S01]  /*4d70*/  ISETP.GT.AND P0, PT, R21, 0x8, P0 ;  /* 0x000000081500780c */ /* 0x000fe20000704270 */
[----:B------:R-:W-:Y:S01]  /*4d80*/  FFMA R85, R85, R6, R20 ;  /* 0x0000000655557223 */ /* 0x000fe20000000014 */
[----:B----4-:R-:W-:Y:S02]  /*4d90*/  IADD3 R22, P3, R30, UR24, RZ ;  /* 0x000000181e167c10 */ /* 0x010fe4000ff7e0ff */
[----:B---3--:R-:W-:Y:S02]  /*4da0*/  IADD3 R24, P5, R34, UR23, RZ ;  /* 0x0000001722187c10 */ /* 0x008fe4000ffbe0ff */
[----:B------:R3:W-:Y:S01]  /*4db0*/  @P1 STG.E desc[UR18][R26.64], R85 ;  /* 0x000000551a001986 */ /* 0x0007e2000c101912 */
[----:B------:R-:W-:-:S06]  /*4dc0*/  IADD3.X R23, R31, UR22, RZ, P3, !PT ;  /* 0x000000161f177c10 */ /* 0x000fcc0009ffe4ff */
[----:B------:R-:W-:Y:S05]  /*4dd0*/  @!P0 BRA `(.L_x_146) ;  /* 0x0000000000048947 */ /* 0x000fea0003800000 */
[----:B------:R4:W5:Y:S02]  /*4de0*/  LDG.E.LTC128B R106, desc[UR18][R22.64] ;  /* 0x00000012166a7981 */ /* 0x000964000c1e1920 */
.L_x_146:
[----:B------:R-:W-:Y:S05]  /*4df0*/  BSYNC B1 ;  /* 0x0000000000017941 */ /* 0x000fea0003800000 */
.L_x_145:
[----:B------:R-:W-:Y:S01]  /*4e00*/  ISETP.GT.AND P2, PT, R21, 0x8, P2 ;  /* 0x000000081500780c */ /* 0x000fe20001744270 */
[----:B----45:R-:W-:Y:S01]  /*4e10*/  FMUL R23, R106, R7 ;  /* 0x000000076a177220 */ /* 0x030fe20000400000 */
[----:B------:R-:W-:Y:S01]  /*4e20*/  IADD3.X R25, R35, UR21, RZ, P5, !PT ;  /* 0x0000001523197c10 */ /* 0x000fe2000affe4ff */
[----:B------:R-:W-:Y:S02]  /*4e30*/  BSSY B1, `(.L_x_147) ;  /* 0x0000007000017945 */ /* 0x000fe40003800000 */
[----:B------:R-:W-:-:S05]  /*4e40*/  FFMA R23, R86, R6, R23 ;  /* 0x0000000656177223 */ /* 0x000fca0000000017 */
[----:B------:R4:W-:Y:S01]  /*4e50*/  @P0 STG.E desc[UR18][R24.64], R23 ;  /* 0x0000001718000986 */ /* 0x0009e2000c101912 */
[----:B------:R-:W-:-:S04]  /*4e60*/  IADD3 R20, P0, R38, UR24, RZ ;  /* 0x0000001826147c10 */ /* 0x000fc8000ff1e0ff */
[----:B------:R-:W-:Y:S01]  /*4e70*/  IADD3.X R21, R39, UR22, RZ, P0, !PT ;  /* 0x0000001627157c10 */ /* 0x000fe200087fe4ff */
[----:B------:R-:W-:Y:S08]  /*4e80*/  @!P2 BRA `(.L_x_148) ;  /* 0x000000000004a947 */ /* 0x000ff00003800000 */
[----:B------:R0:W5:Y:S02]  /*4e90*/  LDG.E.LTC128B R106, desc[UR18][R20.64] ;  /* 0x00000012146a7981 */ /* 0x000164000c1e1920 */
.L_x_148:
[----:B------:R-:W-:Y:S05]  /*4ea0*/  BSYNC B1 ;  /* 0x0000000000017941 */ /* 0x000fea0003800000 */
.L_x_147:
[----:B------:R-:W-:Y:S05]  /*4eb0*/  @!P2 BRA `(.L_x_149) ;  /* 0x000000140084a947 */ /* 0x000fea0003800000 */
[----:B0-----:R-:W-:Y:S01]  /*4ec0*/  IADD3 R20, P0, R28, UR23, RZ ;  /* 0x000000171c147c10 */ /* 0x001fe2000ff1e0ff */
[----:B-----5:R-:W-:-:S03]  /*4ed0*/  FMUL R106, R106, R7 ;  /* 0x000000076a6a7220 */ /* 0x020fc60000400000 */
[----:B------:R-:W-:Y:S01]  /*4ee0*/  IADD3.X R21, R29, UR21, RZ, P0, !PT ;  /* 0x000000151d157c10 */ /* 0x000fe200087fe4ff */
[----:B------:R-:W-:-:S05]  /*4ef0*/  FFMA R87, R87, R6, R106 ;  /* 0x0000000657577223 */ /* 0x000fca000000006a */
[----:B------:R0:W-:Y:S01]  /*4f00*/  STG.E desc[UR18][R20.64], R87 ;  /* 0x0000005714007986 */ /* 0x0001e2000c101912 */
[----:B------:R-:W-:Y:S05]  /*4f10*/  BRA `(.L_x_149) ;  /* 0x00000014006c7947 */ /* 0x000fea0003800000 */
.L_x_22:
[----:B------:R-:W-:Y:S01]  /*4f20*/  ISETP.GT.AND P1, PT, R20, 0x1, PT ;  /* 0x000000011400780c */ /* 0x000fe20003f24270 */
[----:B------:R-:W-:Y:S01]  /*4f30*/  ULDC.64 UR8, c[0x0][0x6c0] ;  /* 0x0001b00000087ab9 */ /* 0x000fe20000000a00 */
[----:B------:R-:W-:Y:S01]  /*4f40*/  ISETP.GT.AND P0, PT, R21, 0x8, P0 ;  /* 0x000000081500780c */ /* 0x000fe20000704270 */
[-C--:B--2---:R-:W-:Y:S01]  /*4f50*/  FMUL R91, R24, R6.reuse ;  /* 0x00000006185b7220 */ /* 0x084fe20000400000 */
[----:B------:R-:W-:Y:S01]  /*4f60*/  LEA R22, P5, R102, UR8, 0x2 ;  /* 0x0000000866167c11 */ /* 0x000fe2000f8a10ff */
[-C--:B------:R-:W-:Y:S01]  /*4f70*/  FMUL R93, R25, R6.reuse ;  /* 0x00000006195d7220 */ /* 0x080fe20000400000 */
[----:B------:R-:W-:Y:S01]  /*4f80*/  ISETP.GT.AND P3, PT, R21, RZ, P1 ;  /* 0x000000ff1500720c */ /* 0x000fe20000f64270 */
[-C--:B------:R-:W-:Y:S01]  /*4f90*/  FMUL R95, R26, R6.reuse ;  /* 0x000000061a5f7220 */ /* 0x080fe20000400000 */
[----:B------:R-:W-:Y:S01]  /*4fa0*/  LEA.HI.X R23, R102, UR9, R109, 0x2, P5 ;  /* 0x0000000966177c11 */ /* 0x000fe2000a8f146d */
[----:B------:R-:W-:Y:S01]  /*4fb0*/  FMUL R97, R27, R6 ;  /* 0x000000061b617220 */ /* 0x000fe20000400000 */
[C---:B------:R-:W-:Y:S01]  /*4fc0*/  LEA R88, P5, R110.reuse, R22, 0x2 ;  /* 0x000000166e587211 */ /* 0x040fe200078a10ff */
[-C--:B------:R-:W-:Y:S01]  /*4fd0*/  FMUL R33, R33, R6.reuse ;  /* 0x0000000621217220 */ /* 0x080fe20000400000 */
[----:B------:R-:W-:Y:S01]  /*4fe0*/  ISETP.GT.AND P1, PT, R21, 0x8, P1 ;  /* 0x000000081500780c */ /* 0x000fe20000f24270 */
[----:B------:R0:W-:Y:S01]  /*4ff0*/  @P2 STG.E desc[UR18][R22.64], R91 ;  /* 0x0000005b16002986 */ /* 0x0001e2000c101912 */
[----:B------:R-:W-:Y:S01]  /*5000*/  LEA.HI.X R89, R110, R23, R111, 0x2, P5 ;  /* 0x000000176e597211 */ /* 0x000fe200028f146f */
[-C--:B------:R-:W-:Y:S01]  /*5010*/  FMUL R35, R35, R6.reuse ;  /* 0x0000000623237220 */ /* 0x080fe20000400000 */
[C---:B------:R-:W-:Y:S01]  /*5020*/  ISETP.GT.AND P2, PT, R20.reuse, 0x9, PT ;  /* 0x000000091400780c */ /* 0x040fe20003f44270 */
[-C--:B------:R-:W-:Y:S01]  /*5030*/  FMUL R37, R37, R6.reuse ;  /* 0x0000000625257220 */ /* 0x080fe20000400000 */
[-C--:B------:R-:W-:Y:S01]  /*5040*/  FMUL R39, R39, R6.reuse ;  /* 0x0000000627277220 */ /* 0x080fe20000400000 */
[----:B------:R1:W-:Y:S01]  /*5050*/  @P3 STG.E desc[UR18][R88.64], R93 ;  /* 0x0000005d58003986 */ /* 0x0003e2000c101912 */
[----:B------:R-:W-:Y:S01]  /*5060*/  ISETP.GT.AND P3, PT, R20, 0x8, PT ;  /* 0x000000081400780c */ /* 0x000fe20003f64270 */
[-C--:B------:R-:W-:Y:S01]  /*5070*/  FMUL R41, R41, R6.reuse ;  /* 0x0000000629297220 */ /* 0x080fe20000400000 */
[C---:B------:R-:W-:Y:S01]  /*5080*/  ISETP.GT.AND P6, PT, R21.reuse, RZ, P2 ;  /* 0x000000ff1500720c */ /* 0x040fe200017c4270 */
[----:B------:R2:W-:Y:S01]  /*5090*/  @P0 STG.E desc[UR18][R22.64+0x20], R95 ;  /* 0x0000205f16000986 */ /* 0x0005e2000c101912 */
[----:B------:R-:W-:Y:S01]  /*50a0*/  IADD3 R24, P0, R22, UR12, RZ ;  /* 0x0000000c16187c10 */ /* 0x000fe2000ff1e0ff */
[-C--:B0-----:R-:W-:Y:S01]  /*50b0*/  FMUL R91, R28, R6.reuse ;  /* 0x000000061c5b7220 */ /* 0x081fe20000400000 */
[----:B------:R-:W-:Y:S01]  /*50c0*/  ISETP.GT.AND P5, PT, R21, RZ, P3 ;  /* 0x000000ff1500720c */ /* 0x000fe20001fa4270 */
[----:B------:R0:W-:Y:S01]  /*50d0*/  @P1 STG.E desc[UR18][R88.64+0x20], R97 ;  /* 0x0000206158001986 */ /* 0x0001e2000c101912 */
[----:B------:R-:W-:Y:S01]  /*50e0*/  IADD3.X R25, R23, UR7, RZ, P0, !PT ;  /* 0x0000000717197c10 */ /* 0x000fe200087fe4ff */
[-C--:B------:R-:W-:Y:S01]  /*50f0*/  FMUL R43, R43, R6.reuse ;  /* 0x000000062b2b7220 */ /* 0x080fe20000400000 */
[----:B------:R-:W-:Y:S01]  /*5100*/  IADD3 R26, P0, R88, UR12, RZ ;  /* 0x0000000c581a7c10 */ /* 0x000fe2000ff1e0ff */
[-C--:B-1----:R-:W-:Y:S01]  /*5110*/  FMUL R93, R29, R6.reuse ;  /* 0x000000061d5d7220 */ /* 0x082fe20000400000 */
[----:B------:R-:W-:Y:S01]  /*5120*/  ISETP.GT.AND P2, PT, R21, 0x8, P2 ;  /* 0x000000081500780c */ /* 0x000fe20001744270 */
[-C--:B------:R-:W-:Y:S01]  /*5130*/  FMUL R45, R45, R6.reuse ;  /* 0x000000062d2d7220 */ /* 0x080fe20000400000 */
[----:B------:R-:W-:Y:S01]  /*5140*/  IADD3.X R27, R89, UR7, RZ, P0, !PT ;  /* 0x00000007591b7c10 */ /* 0x000fe200087fe4ff */
[-C--:B--2---:R-:W-:Y:S01]  /*5150*/  FMUL R95, R30, R6.reuse ;  /* 0x000000061e5f7220 */ /* 0x084fe20000400000 */
[----:B------:R-:W-:Y:S01]  /*5160*/  ISETP.GT.AND P0, PT, R21, 0x8, P3 ;  /* 0x000000081500780c */ /* 0x000fe20001f04270 */
[-C--:B------:R-:W-:Y:S01]  /*5170*/  FMUL R47, R47, R6.reuse ;  /* 0x000000062f2f7220 */ /* 0x080fe20000400000 */
[----:B------:R-:W-:Y:S01]  /*5180*/  IADD3 R22, P1, R22, UR23, RZ ;  /* 0x0000001716167c10 */ /* 0x000fe2000ff3e0ff */
[----:B------:R1:W-:Y:S01]  /*5190*/  @P5 STG.E desc[UR18][R24.64], R91 ;  /* 0x0000005b18005986 */ /* 0x0003e2000c101912 */
[----:B------:R-:W-:Y:S01]  /*51a0*/  ISETP.GT.AND P3, PT, R20, 0x10, PT ;  /* 0x000000101400780c */ /* 0x000fe20003f64270 */
[-C--:B0-----:R-:W-:Y:S01]  /*51b0*/  FMUL R97, R31, R6.reuse ;  /* 0x000000061f617220 */ /* 0x081fe20000400000 */
[----:B------:R-:W-:Y:S01]  /*51c0*/  IADD3.X R23, R23, UR21, RZ, P1, !PT ;  /* 0x0000001517177c10 */ /* 0x000fe20008ffe4ff */
[----:B------:R0:W-:Y:S01]  /*51d0*/  @P6 STG.E desc[UR18][R26.64], R93 ;  /* 0x0000005d1a006986 */ /* 0x0001e2000c101912 */
[----:B------:R-:W-:Y:S01]  /*51e0*/  ISETP.GT.AND P5, PT, R21, RZ, P3 ;  /* 0x000000ff1500720c */ /* 0x000fe20001fa4270 */
[-C--:B------:R-:W-:Y:S01]  /*51f0*/  FMUL R49, R49, R6.reuse ;  /* 0x0000000631317220 */ /* 0x080fe20000400000 */
[----:B------:R-:W-:Y:S01]  /*5200*/  IADD3 R28, P6, R88, UR23, RZ ;  /* 0x00000017581c7c10 */ /* 0x000fe2000ffde0ff */
[-C--:B------:R-:W-:Y:S01]  /*5210*/  FMUL R51, R51, R6.reuse ;  /* 0x0000000633337220 */ /* 0x080fe20000400000 */
[----:B------:R-:W-:Y:S01]  /*5220*/  ISETP.GT.AND P1, PT, R20, 0x11, PT ;  /* 0x000000111400780c */ /* 0x000fe20003f24270 */
[----:B------:R2:W-:Y:S01]  /*5230*/  @P0 STG.E desc[UR18][R22.64], R95 ;  /* 0x0000005f16000986 */ /* 0x0005e2000c101912 */
[----:B------:R-:W-:Y:S01]  /*5240*/  IADD3 R30, P0, R24, UR12, RZ ;  /* 0x0000000c181e7c10 */ /* 0x000fe2000ff1e0ff */
[-C--:B-1----:R-:W-:Y:S01]  /*5250*/  FMUL R91, R32, R6.reuse ;  /* 0x00000006205b7220 */ /* 0x082fe20000400000 */
[----:B------:R-:W-:Y:S01]  /*5260*/  IADD3.X R29, R89, UR21, RZ, P6, !PT ;  /* 0x00000015591d7c10 */ /* 0x000fe2000b7fe4ff */
[-C--:B------:R-:W-:Y:S01]  /*5270*/  FMUL R53, R53, R6.reuse ;  /* 0x0000000635357220 */ /* 0x080fe20000400000 */
[----:B------:R-:W-:Y:S01]  /*5280*/  IADD3.X R31, R25, UR7, RZ, P0, !PT ;  /* 0x00000007191f7c10 */ /* 0x000fe200087fe4ff */
[-C--:B0-----:R-:W-:Y:S01]  /*5290*/  FMUL R93, R34, R6.reuse ;  /* 0x00000006225d7220 */ /* 0x081fe20000400000 */
[----:B------:R-:W-:Y:S01]  /*52a0*/  IADD3 R88, P0, R26, UR12, RZ ;  /* 0x0000000c1a587c10 */ /* 0x000fe2000ff1e0ff */
[----:B------:R-:W-:Y:S01]  /*52b0*/  @P2 STG.E desc[UR18][R28.64], R97 ;  /* 0x000000611c002986 */ /* 0x000fe2000c101912 */
[----:B------:R-:W-:Y:S01]  /*52c0*/  ISETP.GT.AND P6, PT, R21, RZ, P1 ;  /* 0x000000ff1500720c */ /* 0x000fe20000fc4270 */
[-C--:B------:R-:W-:Y:S01]  /*52d0*/  FMUL R55, R55, R6.reuse ;  /* 0x0000000637377220 */ /* 0x080fe20000400000 */
[----:B------:R-:W-:Y:S01]  /*52e0*/  IADD3.X R89, R27, UR7, RZ, P0, !PT ;  /* 0x000000071b597c10 */ /* 0x000fe200087fe4ff */
[----:B------:R-:W-:Y:S01]  /*52f0*/  @P5 STG.E desc[UR18][R30.64], R91 ;  /* 0x0000005b1e005986 */ /* 0x000fe2000c101912 */
[----:B------:R-:W-:Y:S01]  /*5300*/  ISETP.GT.AND P0, PT, R21, 0x8, P3 ;  /* 0x000000081500780c */ /* 0x000fe20001f04270 */
[-C--:B------:R-:W-:Y:S01]  /*5310*/  FMUL R57, R57, R6.reuse ;  /* 0x0000000639397220 */ /* 0x080fe20000400000 */
[----:B--2---:R-:W-:Y:S01]  /*5320*/  IADD3 R22, P5, R24, UR23, RZ ;  /* 0x0000001718167c10 */ /* 0x004fe2000ffbe0ff */
[-C--:B------:R-:W-:Y:S01]  /*5330*/  FMUL R59, R59, R6.reuse ;  /* 0x000000063b3b7220 */ /* 0x080fe20000400000 */
[----:B------:R-:W-:Y:S01]  /*5340*/  ISETP.GT.AND P3, PT, R20, 0x18, PT ;  /* 0x000000181400780c */ /* 0x000fe20003f64270 */
[-C--:B------:R-:W-:Y:S01]  /*5350*/  FMUL R61, R61, R6.reuse ;  /* 0x000000063d3d7220 */ /* 0x080fe20000400000 */
[----:B------:R-:W-:Y:S01]  /*5360*/  IADD3.X R23, R25, UR21, RZ, P5, !PT ;  /* 0x0000001519177c10 */ /* 0x000fe2000affe4ff */
[-C--:B------:R-:W-:Y:S01]  /*5370*/  FMUL R63, R63, R6.reuse ;  /* 0x000000063f3f7220 */ /* 0x080fe20000400000 */
[----:B------:R-:W-:Y:S01]  /*5380*/  ISETP.GT.AND P2, PT, R21, 0x8, P1 ;  /* 0x000000081500780c */ /* 0x000fe20000f44270 */
[----:B------:R0:W-:Y:S01]  /*5390*/  @P6 STG.E desc[UR18][R88.64], R33 ;  /* 0x0000002158006986 */ /* 0x0001e2000c101912 */
[----:B------:R-:W-:Y:S01]  /*53a0*/  IADD3 R24, P6, R26, UR23, RZ ;  /* 0x000000171a187c10 */ /* 0x000fe2000ffde0ff */
[-C--:B------:R-:W-:Y:S01]  /*53b0*/  FMUL R65, R65, R6.reuse ;  /* 0x0000000641417220 */ /* 0x080fe20000400000 */
[----:B------:R-:W-:Y:S01]  /*53c0*/  ISETP.GT.AND P5, PT, R21, RZ, P3 ;  /* 0x000000ff1500720c */ /* 0x000fe20001fa4270 */
[----:B------:R1:W-:Y:S01]  /*53d0*/  @P0 STG.E desc[UR18][R22.64], R93 ;  /* 0x0000005d16000986 */ /* 0x0003e2000c101912 */
[----:B------:R-:W-:Y:S01]  /*53e0*/  IADD3 R26, P0, R30, UR12, RZ ;  /* 0x0000000c1e1a7c10 */ /* 0x000fe2000ff1e0ff */
[-C--:B------:R-:W-:Y:S01]  /*53f0*/  FMUL R67, R67, R6.reuse ;  /* 0x0000000643437220 */ /* 0x080fe20000400000 */
[----:B------:R-:W-:Y:S01]  /*5400*/  IADD3.X R25, R27, UR21, RZ, P6, !PT ;  /* 0x000000151b197c10 */ /* 0x000fe2000b7fe4ff */
[-C--:B------:R-:W-:Y:S01]  /*5410*/  FMUL R69, R69, R6.reuse ;  /* 0x0000000645457220 */ /* 0x080fe20000400000 */
[----:B------:R-:W-:Y:S01]  /*5420*/  IADD3.X R27, R31, UR7, RZ, P0, !PT ;  /* 0x000000071f1b7c10 */ /* 0x000fe200087fe4ff */
[-C--:B------:R-:W-:Y:S01]  /*5430*/  FMUL R71, R71, R6.reuse ;  /* 0x0000000647477220 */ /* 0x080fe20000400000 */
[----:B------:R-:W-:Y:S01]  /*5440*/  ISETP.GT.AND P1, PT, R20, 0x19, PT ;  /* 0x000000191400780c */ /* 0x000fe20003f24270 */
[-C--:B0-----:R-:W-:Y:S01]  /*5450*/  FMUL R33, R36, R6.reuse ;  /* 0x0000000624217220 */ /* 0x081fe20000400000 */
[----:B------:R-:W-:Y:S01]  /*5460*/  IADD3 R28, P0, R88, UR12, RZ ;  /* 0x0000000c581c7c10 */ /* 0x000fe2000ff1e0ff */
[----:B------:R0:W-:Y:S01]  /*5470*/  @P2 STG.E desc[UR18][R24.64], R35 ;  /* 0x0000002318002986 */ /* 0x0001e2000c101912 */
[----:B------:R-:W-:Y:S01]  /*5480*/  ISETP.GT.AND P6, PT, R21, RZ, P1 ;  /* 0x000000ff1500720c */ /* 0x000fe20000fc4270 */
[-C--:B------:R-:W-:Y:S01]  /*5490*/  FMUL R73, R73, R6.reuse ;  /* 0x0000000649497220 */ /* 0x080fe20000400000 */
[----:B------:R-:W-:Y:S01]  /*54a0*/  IADD3.X R29, R89, UR7, RZ, P0, !PT ;  /* 0x00000007591d7c10 */ /* 0x000fe200087fe4ff */
[----:B------:R-:W-:Y:S01]  /*54b0*/  @P5 STG.E desc[UR18][R26.64], R33 ;  /* 0x000000211a005986 */ /* 0x000fe2000c101912 */
[----:B------:R-:W-:Y:S01]  /*54c0*/  ISETP.GT.AND P0, PT, R21, 0x8, P3 ;  /* 0x000000081500780c */ /* 0x000fe20001f04270 */
[-C--:B------:R-:W-:Y:S01]  /*54d0*/  FMUL R75, R75, R6.reuse ;  /* 0x000000064b4b7220 */ /* 0x080fe20000400000 */
[----:B-1----:R-:W-:Y:S01]  /*54e0*/  IADD3 R22, P5, R30, UR23, RZ ;  /* 0x000000171e167c10 */ /* 0x002fe2000ffbe0ff */
[-C--:B------:R-:W-:Y:S01]  /*54f0*/  FMUL R77, R77, R6.reuse ;  /* 0x000000064d4d7220 */ /* 0x080fe20000400000 */
[----:B------:R-:W-:Y:S01]  /*5500*/  ISETP.GT.AND P3, PT, R20, 0x20, PT ;  /* 0x000000201400780c */ /* 0x000fe20003f64270 */
[-C--:B------:R-:W-:Y:S01]  /*5510*/  FMUL R79, R79, R6.reuse ;  /* 0x000000064f4f7220 */ /* 0x080fe20000400000 */
[----:B------:R-:W-:Y:S01]  /*5520*/  IADD3.X R23, R31, UR21, RZ, P5, !PT ;  /* 0x000000151f177c10 */ /* 0x000fe2000affe4ff */
[-C--:B0-----:R-:W-:Y:S01]  /*5530*/  FMUL R35, R38, R6.reuse ;  /* 0x0000000626237220 */ /* 0x081fe20000400000 */
[C---:B------:R-:W-:Y:S01]  /*5540*/  ISETP.GT.AND P2, PT, R21.reuse, 0x8, P1 ;  /* 0x000000081500780c */ /* 0x040fe20000f44270 */
[----:B------:R0:W-:Y:S01]  /*5550*/  @P6 STG.E desc[UR18][R28.64], R37 ;  /* 0x000000251c006986 */ /* 0x0001e2000c101912 */
[----:B------:R-:W-:Y:S01]  /*5560*/  ISETP.GT.AND P5, PT, R21, RZ, P3 ;  /* 0x000000ff1500720c */ /* 0x000fe20001fa4270 */
[-C--:B------:R-:W-:Y:S01]  /*5570*/  FMUL R81, R81, R6.reuse ;  /* 0x0000000651517220 */ /* 0x080fe20000400000 */
[----:B------:R-:W-:Y:S01]  /*5580*/  IADD3 R24, P6, R88, UR23, RZ ;  /* 0x0000001758187c10 */ /* 0x000fe2000ffde0ff */
[----:B------:R1:W-:Y:S01]  /*5590*/  @P0 STG.E desc[UR18][R22.64], R35 ;  /* 0x0000002316000986 */ /* 0x0003e2000c101912 */
[----:B------:R-:W-:Y:S01]  /*55a0*/  IADD3 R30, P0, R26, UR12, RZ ;  /* 0x0000000c1a1e7c10 */ /* 0x000fe2000ff1e0ff */
[-C--:B------:R-:W-:Y:S01]  /*55b0*/  FMUL R83, R83, R6.reuse ;  /* 0x0000000653537220 */ /* 0x080fe20000400000 */
[----:B------:R-:W-:Y:S01]  /*55c0*/  ISETP.GT.AND P1, PT, R20, 0x21, PT ;  /* 0x000000211400780c */ /* 0x000fe20003f24270 */
[-C--:B------:R-:W-:Y:S01]  /*55d0*/  FMUL R85, R85, R6.reuse ;  /* 0x0000000655557220 */ /* 0x080fe20000400000 */
[----:B------:R-:W-:Y:S01]  /*55e0*/  IADD3.X R31, R27, UR7, RZ, P0, !PT ;  /* 0x000000071b1f7c10 */ /* 0x000fe200087fe4ff */
[-C--:B------:R-:W-:Y:S01]  /*55f0*/  FMUL R87, R87, R6.reuse ;  /* 0x0000000657577220 */ /* 0x080fe20000400000 */
[----:B------:R-:W-:Y:S01]  /*5600*/  IADD3 R32, P0, R28, UR12, RZ ;  /* 0x0000000c1c207c10 */ /* 0x000fe2000ff1e0ff */
[----:B0-----:R-:W-:Y:S01]  /*5610*/  FMUL R37, R40, R6 ;  /* 0x0000000628257220 */ /* 0x001fe20000400000 */
[----:B------:R-:W-:-:S02]  /*5620*/  IADD3.X R25, R89, UR21, RZ, P6, !PT ;  /* 0x0000001559197c10 */ /* 0x000fc4000b7fe4ff */
[----:B------:R-:W-:Y:S01]  /*5630*/  ISETP.GT.AND P6, PT, R21, RZ, P1 ;  /* 0x000000ff1500720c */ /* 0x000fe20000fc4270 */
[----:B-1----:R-:W-:Y:S01]  /*5640*/  FMUL R35, R42, R6 ;  /* 0x000000062a237220 */ /* 0x002fe20000400000 */
[----:B------:R-:W-:Y:S01]  /*5650*/  IADD3.X R33, R29, UR7, RZ, P0, !PT ;  /* 0x000000071d217c10 */ /* 0x000fe200087fe4ff */
[----:B------:R0:W-:Y:S01]  /*5660*/  @P2 STG.E desc[UR18][R24.64], R39 ;  /* 0x0000002718002986 */ /* 0x0001e2000c101912 */
[C---:B------:R-:W-:Y:S02]  /*5670*/  ISETP.GT.AND P0, PT, R21.reuse, 0x8, P3 ;  /* 0x000000081500780c */ /* 0x040fe40001f04270 */
[----:B------:R-:W-:Y:S01]  /*5680*/  ISETP.GT.AND P3, PT, R20, 0x28, PT ;  /* 0x000000281400780c */ /* 0x000fe20003f64270 */
[----:B------:R1:W-:Y:S01]  /*5690*/  @P5 STG.E desc[UR18][R30.64], R37 ;  /* 0x000000251e005986 */ /* 0x0003e2000c101912 */
[----:B------:R-:W-:Y:S02]  /*56a0*/  IADD3 R22, P5, R26, UR23, RZ ;  /* 0x000000171a167c10 */ /* 0x000fe4000ffbe0ff */
[----:B------:R-:W-:-:S02]  /*56b0*/  ISETP.GT.AND P2, PT, R21, 0x8, P1 ;  /* 0x000000081500780c */ /* 0x000fc40000f44270 */
[----:B------:R-:W-:Y:S01]  /*56c0*/  IADD3.X R23, R27, UR21, RZ, P5, !PT ;  /* 0x000000151b177c10 */ /* 0x000fe2000affe4ff */
[----:B------:R-:W-:Y:S01]  /*56d0*/  @P6 STG.E desc[UR18][R32.64], R41 ;  /* 0x0000002920006986 */ /* 0x000fe2000c101912 */
[----:B------:R-:W-:Y:S02]  /*56e0*/  ISETP.GT.AND P5, PT, R21, RZ, P3 ;  /* 0x000000ff1500720c */ /* 0x000fe40001fa4270 */
[----:B0-----:R-:W-:Y:S01]  /*56f0*/  IADD3 R24, P6, R28, UR23, RZ ;  /* 0x000000171c187c10 */ /* 0x001fe2000ffde0ff */
[----:B------:R0:W-:Y:S01]  /*5700*/  @P0 STG.E desc[UR18][R22.64], R35 ;  /* 0x0000002316000986 */ /* 0x0001e2000c101912 */
[----:B------:R-:W-:Y:S01]  /*5710*/  IADD3 R26, P0, R30, UR12, RZ ;  /* 0x0000000c1e1a7c10 */ /* 0x000fe2000ff1e0ff */
[----:B-1----:R-:W-:Y:S01]  /*5720*/  FMUL R37, R44, R6 ;  /* 0x000000062c257220 */ /* 0x002fe20000400000 */
[----:B------:R-:W-:Y:S02]  /*5730*/  ISETP.GT.AND P1, PT, R20, 0x29, PT ;  /* 0x000000291400780c */ /* 0x000fe40003f24270 */
[----:B------:R-:W-:-:S02]  /*5740*/  IADD3.X R27, R31, UR7, RZ, P0, !PT ;  /* 0x000000071f1b7c10 */ /* 0x000fc400087fe4ff */
[----:B------:R-:W-:Y:S02]  /*5750*/  IADD3 R28, P0, R32, UR12, RZ ;  /* 0x0000000c201c7c10 */ /* 0x000fe4000ff1e0ff */
[----:B------:R-:W-:Y:S02]  /*5760*/  IADD3.X R25, R29, UR21, RZ, P6, !PT ;  /* 0x000000151d197c10 */ /* 0x000fe4000b7fe4ff */
[----:B------:R-:W-:Y:S01]  /*5770*/  ISETP.GT.AND P6, PT, R21, RZ, P1 ;  /* 0x000000ff1500720c */ /* 0x000fe20000fc4270 */
[----:B0-----:R-:W-:Y:S01]  /*5780*/  FMUL R35, R46, R6 ;  /* 0x000000062e237220 */ /* 0x001fe20000400000 */
[----:B------:R-:W-:Y:S01]  /*5790*/  IADD3.X R29, R33, UR7, RZ, P0, !PT ;  /* 0x00000007211d7c10 */ /* 0x000fe200087fe4ff */
[----:B------:R0:W-:Y:S01]  /*57a0*/  @P2 STG.E desc[UR18][R24.64], R43 ;  /* 0x0000002b18002986 */ /* 0x0001e2000c101912 */
[----:B------:R-:W-:Y:S02]  /*57b0*/  ISETP.GT.AND P0, PT, R21, 0x8, P3 ;  /* 0x000000081500780c */ /* 0x000fe40001f04270 */
[----:B------:R-:W-:Y:S01]  /*57c0*/  ISETP.GT.AND P3, PT, R20, 0x30, PT ;  /* 0x000000301400780c */ /* 0x000fe20003f64270 */
[----:B------:R1:W-:Y:S01]  /*57d0*/  @P5 STG.E desc[UR18][R26.64], R37 ;  /* 0x000000251a005986 */ /* 0x0003e2000c101912 */
[----:B------:R-:W-:-:S02]  /*57e0*/  IADD3 R22, P5, R30, UR23, RZ ;  /* 0x000000171e167c10 */ /* 0x000fc4000ffbe0ff */
[----:B------:R-:W-:Y:S02]  /*57f0*/  ISETP.GT.AND P2, PT, R21, 0x8, P1 ;  /* 0x000000081500780c */ /* 0x000fe40000f44270 */
[----:B------:R-:W-:Y:S01]  /*5800*/  IADD3.X R23, R31, UR21, RZ, P5, !PT ;  /* 0x000000151f177c10 */ /* 0x000fe2000affe4ff */
[----:B------:R-:W-:Y:S01]  /*5810*/  @P6 STG.E desc[UR18][R28.64], R45 ;  /* 0x0000002d1c006986 */ /* 0x000fe2000c101912 */
[----:B------:R-:W-:Y:S02]  /*5820*/  ISETP.GT.AND P5, PT, R21, RZ, P3 ;  /* 0x000000ff1500720c */ /* 0x000fe40001fa4270 */
[----:B0-----:R-:W-:Y:S01]  /*5830*/  IADD3 R24, P6, R32, UR23, RZ ;  /* 0x0000001720187c10 */ /* 0x001fe2000ffde0ff */
[----:B------:R0:W-:Y:S01]  /*5840*/  @P0 STG.E desc[UR18][R22.64], R35 ;  /* 0x0000002316000986 */ /* 0x0001e2000c101912 */
[----:B------:R-:W-:Y:S01]  /*5850*/  IADD3 R30, P0, R26, UR12, RZ ;  /* 0x0000000c1a1e7c10 */ /* 0x000fe2000ff1e0ff */
[----:B-1----:R-:W-:Y:S01]  /*5860*/  FMUL R37, R48, R6 ;  /* 0x0000000630257220 */ /* 0x002fe20000400000 */
[----:B------:R-:W-:-:S02]  /*5870*/  ISETP.GT.AND P1, PT, R20, 0x31, PT ;  /* 0x000000311400780c */ /* 0x000fc40003f24270 */
[----:B------:R-:W-:Y:S02]  /*5880*/  IADD3.X R31, R27, UR7, RZ, P0, !PT ;  /* 0x000000071b1f7c10 */ /* 0x000fe400087fe4ff */
[----:B------:R-:W-:Y:S02]  /*5890*/  IADD3 R32, P0, R28, UR12, RZ ;  /* 0x0000000c1c207c10 */ /* 0x000fe4000ff1e0ff */
[----:B------:R-:W-:Y:S02]  /*58a0*/  IADD3.X R25, R33, UR21, RZ, P6, !PT ;  /* 0x0000001521197c10 */ /* 0x000fe4000b7fe4ff */
[----:B------:R-:W-:Y:S01]  /*58b0*/  ISETP.GT.AND P6, PT, R21, RZ, P1 ;  /* 0x000000ff1500720c */ /* 0x000fe20000fc4270 */
[----:B0-----:R-:W-:Y:S01]  /*58c0*/  FMUL R35, R50, R6 ;  /* 0x0000000632237220 */ /* 0x001fe20000400000 */
[----:B------:R-:W-:Y:S01]  /*58d0*/  IADD3.X R33, R29, UR7, RZ, P0, !PT ;  /* 0x000000071d217c10 */ /* 0x000fe200087fe4ff */
[----:B------:R0:W-:Y:S01]  /*58e0*/  @P2 STG.E desc[UR18][R24.64], R47 ;  /* 0x0000002f18002986 */ /* 0x0001e2000c101912 */
[----:B------:R-:W-:-:S02]  /*58f0*/  ISETP.GT.AND P0, PT, R21, 0x8, P3 ;  /* 0x000000081500780c */ /* 0x000fc40001f04270 */
[----:B------:R-:W-:Y:S01]  /*5900*/  ISETP.GT.AND P3, PT, R20, 0x38, PT ;  /* 0x000000381400780c */ /* 0x000fe20003f64270 */
[----:B------:R1:W-:Y:S01]  /*5910*/  @P5 STG.E desc[UR18][R30.64], R37 ;  /* 0x000000251e005986 */ /* 0x0003e2000c101912 */
[----:B------:R-:W-:Y:S02]  /*5920*/  IADD3 R22, P5, R26, UR23, RZ ;  /* 0x000000171a167c10 */ /* 0x000fe4000ffbe0ff */
        /* <DEDUP_REMOVED lines=70> */
[----:B------:R-:W-:Y:S02]  /*5d90*/  IADD3.X R25, R33, UR21, RZ, P6, !PT ;  /* 0x0000001521197c10 */ /* 0x000fe4000b7fe4ff */
[----:B------:R-:W-:Y:S02]  /*5da0*/  IADD3 R32, P0, R28, UR12, RZ ;  /* 0x0000000c1c207c10 */ /* 0x000fe4000ff1e0ff */
[----:B------:R-:W-:Y:S01]  /*5db0*/  ISETP.GT.AND P6, PT, R21, RZ, P1 ;  /* 0x000000ff1500720c */ /* 0x000fe20000fc4270 */
[----:B------:R1:W-:Y:S01]  /*5dc0*/  @P2 STG.E desc[UR18][R24.64], R63 ;  /* 0x0000003f18002986 */ /* 0x0003e2000c101912 */
[----:B------:R-:W-:Y:S01]  /*5dd0*/  IADD3.X R33, R29, UR7, RZ, P0, !PT ;  /* 0x000000071d217c10 */ /* 0x000fe200087fe4ff */
[----:B0-----:R-:W-:Y:S01]  /*5de0*/  FMUL R35, R66, R6 ;  /* 0x0000000642237220 */ /* 0x001fe20000400000 */
[----:B------:R-:W-:Y:S01]  /*5df0*/  ISETP.GT.AND P0, PT, R21, 0x8, P3 ;  /* 0x000000081500780c */ /* 0x000fe20001f04270 */
[----:B------:R0:W-:Y:S01]  /*5e00*/  @P5 STG.E desc[UR18][R30.64], R37 ;  /* 0x000000251e005986 */ /* 0x0001e2000c101912 */
[----:B------:R-:W-:-:S02]  /*5e10*/  IADD3 R22, P5, R26, UR23, RZ ;  /* 0x000000171a167c10 */ /* 0x000fc4000ffbe0ff */
[----:B------:R-:W-:Y:S02]  /*5e20*/  ISETP.GT.AND P2, PT, R21, 0x8, P1 ;  /* 0x000000081500780c */ /* 0x000fe40000f44270 */
[----:B------:R-:W-:Y:S02]  /*5e30*/  IADD3.X R23, R27, UR21, RZ, P5, !PT ;  /* 0x000000151b177c10 */ /* 0x000fe4000affe4ff */
[----:B------:R-:W-:Y:S01]  /*5e40*/  ISETP.GT.AND P3, PT, R20, 0x58, PT ;  /* 0x000000581400780c */ /* 0x000fe20003f64270 */
[----:B------:R-:W-:Y:S01]  /*5e50*/  @P6 STG.E desc[UR18][R32.64], R65 ;  /* 0x0000004120006986 */ /* 0x000fe2000c101912 */
[----:B-1----:R-:W-:Y:S02]  /*5e60*/  IADD3 R24, P6, R28, UR23, RZ ;  /* 0x000000171c187c10 */ /* 0x002fe4000ffde0ff */
[----:B------:R-:W-:Y:S01]  /*5e70*/  ISETP.GT.AND P1, PT, R20, 0x59, PT ;  /* 0x000000591400780c */ /* 0x000fe20003f24270 */
[----:B------:R1:W-:Y:S01]  /*5e80*/  @P0 STG.E desc[UR18][R22.64], R35 ;  /* 0x0000002316000986 */ /* 0x0003e2000c101912 */
[----:B------:R-:W-:Y:S01]  /*5e90*/  ISETP.GT.AND P5, PT, R21, RZ, P3 ;  /* 0x000000ff1500720c */ /* 0x000fe20001fa4270 */
[----:B0-----:R-:W-:Y:S01]  /*5ea0*/  FMUL R37, R68, R6 ;  /* 0x0000000644257220 */ /* 0x001fe20000400000 */
[----:B------:R-:W-:-:S02]  /*5eb0*/  IADD3.X R25, R29, UR21, RZ, P6, !PT ;  /* 0x000000151d197c10 */ /* 0x000fc4000b7fe4ff */
[----:B------:R-:W-:Y:S02]  /*5ec0*/  IADD3 R26, P0, R30, UR12, RZ ;  /* 0x0000000c1e1a7c10 */ /* 0x000fe4000ff1e0ff */
[----:B------:R-:W-:Y:S01]  /*5ed0*/  ISETP.GT.AND P6, PT, R21, RZ, P1 ;  /* 0x000000ff1500720c */ /* 0x000fe20000fc4270 */
[----:B------:R0:W-:Y:S01]  /*5ee0*/  @P2 STG.E desc[UR18][R24.64], R67 ;  /* 0x0000004318002986 */ /* 0x0001e2000c101912 */
[----:B------:R-:W-:Y:S02]  /*5ef0*/  IADD3.X R27, R31, UR7, RZ, P0, !PT ;  /* 0x000000071f1b7c10 */ /* 0x000fe400087fe4ff */
[----:B------:R-:W-:Y:S01]  /*5f00*/  IADD3 R28, P0, R32, UR12, RZ ;  /* 0x0000000c201c7c10 */ /* 0x000fe2000ff1e0ff */
[----:B-1----:R-:W-:Y:S01]  /*5f10*/  FMUL R35, R70, R6 ;  /* 0x0000000646237220 */ /* 0x002fe20000400000 */
[----:B------:R-:W-:Y:S01]  /*5f20*/  ISETP.GT.AND P2, PT, R21, 0x8, P1 ;  /* 0x000000081500780c */ /* 0x000fe20000f44270 */
[----:B------:R1:W-:Y:S01]  /*5f30*/  @P5 STG.E desc[UR18][R26.64], R37 ;  /* 0x000000251a005986 */ /* 0x0003e2000c101912 */
[----:B------:R-:W-:-:S02]  /*5f40*/  IADD3.X R29, R33, UR7, RZ, P0, !PT ;  /* 0x00000007211d7c10 */ /* 0x000fc400087fe4ff */
[----:B------:R-:W-:Y:S02]  /*5f50*/  ISETP.GT.AND P0, PT, R21, 0x8, P3 ;  /* 0x000000081500780c */ /* 0x000fe40001f04270 */
[----:B------:R-:W-:Y:S01]  /*5f60*/  IADD3 R22, P5, R30, UR23, RZ ;  /* 0x000000171e167c10 */ /* 0x000fe2000ffbe0ff */
[----:B------:R-:W-:Y:S01]  /*5f70*/  @P6 STG.E desc[UR18][R28.64], R69 ;  /* 0x000000451c006986 */ /* 0x000fe2000c101912 */
[----:B0-----:R-:W-:Y:S02]  /*5f80*/  IADD3 R24, P6, R32, UR23, RZ ;  /* 0x0000001720187c10 */ /* 0x001fe4000ffde0ff */
[----:B------:R-:W-:Y:S02]  /*5f90*/  ISETP.GT.AND P3, PT, R20, 0x60, PT ;  /* 0x000000601400780c */ /* 0x000fe40003f64270 */
[----:B------:R-:W-:Y:S01]  /*5fa0*/  IADD3.X R23, R31, UR21, RZ, P5, !PT ;  /* 0x000000151f177c10 */ /* 0x000fe2000affe4ff */
[----:B-1----:R-:W-:Y:S01]  /*5fb0*/  FMUL R37, R72, R6 ;  /* 0x0000000648257220 */ /* 0x002fe20000400000 */
[----:B------:R-:W-:-:S02]  /*5fc0*/  IADD3.X R25, R33, UR21, RZ, P6, !PT ;  /* 0x0000001521197c10 */ /* 0x000fc4000b7fe4ff */
[C---:B------:R-:W-:Y:S01]  /*5fd0*/  ISETP.GT.AND P5, PT, R21.reuse, RZ, P3 ;  /* 0x000000ff1500720c */ /* 0x040fe20001fa4270 */
[----:B------:R0:W-:Y:S01]  /*5fe0*/  @P0 STG.E desc[UR18][R22.64], R35 ;  /* 0x0000002316000986 */ /* 0x0001e2000c101912 */
[----:B------:R-:W-:Y:S02]  /*5ff0*/  ISETP.GT.AND P1, PT, R20, 0x61, PT ;  /* 0x000000611400780c */ /* 0x000fe40003f24270 */
[----:B------:R-:W-:Y:S01]  /*6000*/  IADD3 R30, P6, R26, UR12, RZ ;  /* 0x0000000c1a1e7c10 */ /* 0x000fe2000ffde0ff */
[----:B------:R1:W-:Y:S01]  /*6010*/  @P2 STG.E desc[UR18][R24.64], R71 ;  /* 0x0000004718002986 */ /* 0x0003e2000c101912 */
[----:B------:R-:W-:Y:S02]  /*6020*/  IADD3 R32, P2, R28, UR12, RZ ;  /* 0x0000000c1c207c10 */ /* 0x000fe4000ff5e0ff */
[----:B------:R-:W-:Y:S02]  /*6030*/  ISETP.GT.AND P0, PT, R21, RZ, P1 ;  /* 0x000000ff1500720c */ /* 0x000fe40000f04270 */
[----:B------:R-:W-:-:S02]  /*6040*/  IADD3.X R31, R27, UR7, RZ, P6, !PT ;  /* 0x000000071b1f7c10 */ /* 0x000fc4000b7fe4ff */
[----:B------:R-:W-:Y:S01]  /*6050*/  IADD3.X R33, R29, UR7, RZ, P2, !PT ;  /* 0x000000071d217c10 */ /* 0x000fe200097fe4ff */
[----:B0-----:R-:W-:Y:S01]  /*6060*/  FMUL R35, R74, R6 ;  /* 0x000000064a237220 */ /* 0x001fe20000400000 */
[C---:B------:R-:W-:Y:S01]  /*6070*/  ISETP.GT.AND P2, PT, R21.reuse, 0x8, P3 ;  /* 0x000000081500780c */ /* 0x040fe20001f44270 */
[----:B------:R0:W-:Y:S01]  /*6080*/  @P5 STG.E desc[UR18][R30.64], R37 ;  /* 0x000000251e005986 */ /* 0x0001e2000c101912 */
[----:B------:R-:W-:Y:S02]  /*6090*/  IADD3 R22, P5, R26, UR23, RZ ;  /* 0x000000171a167c10 */ /* 0x000fe4000ffbe0ff */
[----:B------:R-:W-:Y:S02]  /*60a0*/  ISETP.GT.AND P1, PT, R21, 0x8, P1 ;  /* 0x000000081500780c */ /* 0x000fe40000f24270 */
[----:B------:R-:W-:Y:S01]  /*60b0*/  IADD3.X R23, R27, UR21, RZ, P5, !PT ;  /* 0x000000151b177c10 */ /* 0x000fe2000affe4ff */
[----:B------:R-:W-:Y:S01]  /*60c0*/  @P0 STG.E desc[UR18][R32.64], R73 ;  /* 0x0000004920000986 */ /* 0x000fe2000c101912 */
[----:B-1----:R-:W-:-:S02]  /*60d0*/  IADD3 R24, P6, R28, UR23, RZ ;  /* 0x000000171c187c10 */ /* 0x002fc4000ffde0ff */
[C---:B------:R-:W-:Y:S02]  /*60e0*/  ISETP.GT.AND P3, PT, R20.reuse, 0x68, PT ;  /* 0x000000681400780c */ /* 0x040fe40003f64270 */
[----:B------:R-:W-:Y:S01]  /*60f0*/  ISETP.GT.AND P0, PT, R20, 0x69, PT ;  /* 0x000000691400780c */ /* 0x000fe20003f04270 */
[----:B------:R1:W-:Y:S01]  /*6100*/  @P2 STG.E desc[UR18][R22.64], R35 ;  /* 0x0000002316002986 */ /* 0x0003e2000c101912 */
[----:B------:R-:W-:Y:S01]  /*6110*/  IADD3.X R25, R29, UR21, RZ, P6, !PT ;  /* 0x000000151d197c10 */ /* 0x000fe2000b7fe4ff */
[----:B0-----:R-:W-:Y:S01]  /*6120*/  FMUL R37, R76, R6 ;  /* 0x000000064c257220 */ /* 0x001fe20000400000 */
[C---:B------:R-:W-:Y:S02]  /*6130*/  ISETP.GT.AND P5, PT, R21.reuse, RZ, P3 ;  /* 0x000000ff1500720c */ /* 0x040fe40001fa4270 */
[----:B------:R-:W-:Y:S01]  /*6140*/  IADD3 R26, P6, R30, UR12, RZ ;  /* 0x0000000c1e1a7c10 */ /* 0x000fe2000ffde0ff */
[----:B------:R0:W-:Y:S01]  /*6150*/  @P1 STG.E desc[UR18][R24.64], R75 ;  /* 0x0000004b18001986 */ /* 0x0001e2000c101912 */
[----:B------:R-:W-:-:S02]  /*6160*/  ISETP.GT.AND P2, PT, R21, RZ, P0 ;  /* 0x000000ff1500720c */ /* 0x000fc40000744270 */
[----:B------:R-:W-:Y:S02]  /*6170*/  IADD3.X R27, R31, UR7, RZ, P6, !PT ;  /* 0x000000071f1b7c10 */ /* 0x000fe4000b7fe4ff */
[----:B------:R-:W-:Y:S01]  /*6180*/  IADD3 R28, P6, R32, UR12, RZ ;  /* 0x0000000c201c7c10 */ /* 0x000fe2000ffde0ff */
[----:B-1----:R-:W-:Y:S01]  /*6190*/  FMUL R35, R78, R6 ;  /* 0x000000064e237220 */ /* 0x002fe20000400000 */
[----:B------:R-:W-:Y:S02]  /*61a0*/  ISETP.GT.AND P1, PT, R21, 0x8, P3 ;  /* 0x000000081500780c */ /* 0x000fe40001f24270 */
[----:B------:R-:W-:Y:S01]  /*61b0*/  IADD3 R22, P3, R30, UR23, RZ ;  /* 0x000000171e167c10 */ /* 0x000fe2000ff7e0ff */
[----:B------:R1:W-:Y:S01]  /*61c0*/  @P5 STG.E desc[UR18][R26.64], R37 ;  /* 0x000000251a005986 */ /* 0x0003e2000c101912 */
[----:B------:R-:W-:Y:S02]  /*61d0*/  IADD3.X R29, R33, UR7, RZ, P6, !PT ;  /* 0x00000007211d7c10 */ /* 0x000fe4000b7fe4ff */
[----:B------:R-:W-:-:S02]  /*61e0*/  ISETP.GT.AND P0, PT, R21, 0x8, P0 ;  /* 0x000000081500780c */ /* 0x000fc40000704270 */
[----:B------:R-:W-:Y:S01]  /*61f0*/  IADD3.X R23, R31, UR21, RZ, P3, !PT ;  /* 0x000000151f177c10 */ /* 0x000fe20009ffe4ff */
[----:B------:R-:W-:Y:S01]  /*6200*/  @P2 STG.E desc[UR18][R28.64], R77 ;  /* 0x0000004d1c002986 */ /* 0x000fe2000c101912 */
[----:B0-----:R-:W-:Y:S02]  /*6210*/  IADD3 R24, P3, R32, UR23, RZ ;  /* 0x0000001720187c10 */ /* 0x001fe4000ff7e0ff */
[----:B------:R-:W-:Y:S01]  /*6220*/  ISETP.GT.AND P2, PT, R20, 0x70, PT ;  /* 0x000000701400780c */ /* 0x000fe20003f44270 */
[----:B------:R0:W-:Y:S01]  /*6230*/  @P1 STG.E desc[UR18][R22.64], R35 ;  /* 0x0000002316001986 */ /* 0x0001e2000c101912 */
[----:B------:R-:W-:Y:S01]  /*6240*/  IADD3.X R25, R33, UR21, RZ, P3, !PT ;  /* 0x0000001521197c10 */ /* 0x000fe20009ffe4ff */
[----:B-1----:R-:W-:Y:S01]  /*6250*/  FMUL R37, R80, R6 ;  /* 0x0000000650257220 */ /* 0x002fe20000400000 */
[----:B------:R-:W-:Y:S02]  /*6260*/  ISETP.GT.AND P3, PT, R20, 0x71, PT ;  /* 0x000000711400780c */ /* 0x000fe40003f64270 */
[C---:B------:R-:W-:Y:S01]  /*6270*/  ISETP.GT.AND P6, PT, R21.reuse, RZ, P2 ;  /* 0x000000ff1500720c */ /* 0x040fe200017c4270 */
[----:B------:R1:W-:Y:S01]  /*6280*/  @P0 STG.E desc[UR18][R24.64], R79 ;  /* 0x0000004f18000986 */ /* 0x0003e2000c101912 */
[----:B------:R-:W-:-:S02]  /*6290*/  ISETP.GT.AND P5, PT, R21, RZ, P3 ;  /* 0x000000ff1500720c */ /* 0x000fc40001fa4270 */
[----:B------:R-:W-:Y:S02]  /*62a0*/  IADD3 R30, P1, R26, UR12, RZ ;  /* 0x0000000c1a1e7c10 */ /* 0x000fe4000ff3e0ff */
[----:B------:R-:W-:Y:S01]  /*62b0*/  ISETP.GT.AND P0, PT, R21, 0x8, P2 ;  /* 0x000000081500780c */ /* 0x000fe20001704270 */
[----:B0-----:R-:W-:Y:S01]  /*62c0*/  FMUL R35, R84, R6 ;  /* 0x0000000654237220 */ /* 0x001fe20000400000 */
[----:B------:R-:W-:Y:S02]  /*62d0*/  IADD3 R32, P2, R28, UR12, RZ ;  /* 0x0000000c1c207c10 */ /* 0x000fe4000ff5e0ff */
[----:B------:R-:W-:Y:S02]  /*62e0*/  IADD3.X R31, R27, UR7, RZ, P1, !PT ;  /* 0x000000071b1f7c10 */ /* 0x000fe40008ffe4ff */
[----:B------:R-:W-:Y:S02]  /*62f0*/  IADD3.X R33, R29, UR7, RZ, P2, !PT ;  /* 0x000000071d217c10 */ /* 0x000fe400097fe4ff */
[----:B------:R-:W-:Y:S01]  /*6300*/  ISETP.GT.AND P3, PT, R21, 0x8, P3 ;  /* 0x000000081500780c */ /* 0x000fe20001f64270 */
[----:B------:R0:W-:Y:S01]  /*6310*/  @P6 STG.E desc[UR18][R30.64], R37 ;  /* 0x000000251e006986 */ /* 0x0001e2000c101912 */
[----:B------:R-:W-:-:S02]  /*6320*/  IADD3 R22, P6, R26, UR23, RZ ;  /* 0x000000171a167c10 */ /* 0x000fc4000ffde0ff */
[----:B------:R-:W-:Y:S01]  /*6330*/  ISETP.GT.AND P1, PT, R20, 0x78, PT ;  /* 0x000000781400780c */ /* 0x000fe20003f24270 */
[----:B------:R-:W-:Y:S01]  /*6340*/  @P5 STG.E desc[UR18][R32.64], R81 ;  /* 0x0000005120005986 */ /* 0x000fe2000c101912 */
[----:B-1----:R-:W-:Y:S02]  /*6350*/  IADD3 R24, P5, R28, UR23, RZ ;  /* 0x000000171c187c10 */ /* 0x002fe4000ffbe0ff */
[----:B------:R-:W-:Y:S01]  /*6360*/  IADD3.X R23, R27, UR21, RZ, P6, !PT ;  /* 0x000000151b177c10 */ /* 0x000fe2000b7fe4ff */
[-C--:B------:R-:W-:Y:S01]  /*6370*/  FMUL R27, R82, R6.reuse ;  /* 0x00000006521b7220 */ /* 0x080fe20000400000 */
[----:B------:R-:W-:Y:S02]  /*6380*/  IADD3.X R25, R29, UR21, RZ, P5, !PT ;  /* 0x000000151d197c10 */ /* 0x000fe4000affe4ff */
[----:B------:R-:W-:Y:S01]  /*6390*/  ISETP.GT.AND P2, PT, R20, 0x79, PT ;  /* 0x000000791400780c */ /* 0x000fe20003f44270 */
[----:B0-----:R-:W-:Y:S01]  /*63a0*/  FMUL R37, R86, R6 ;  /* 0x0000000656257220 */ /* 0x001fe20000400000 */
[----:B------:R0:W-:Y:S01]  /*63b0*/  @P0 STG.E desc[UR18][R22.64], R27 ;  /* 0x0000001b16000986 */ /* 0x0001e2000c101912 */
[----:B------:R-:W-:-:S02]  /*63c0*/  ISETP.GT.AND P0, PT, R21, RZ, P1 ;  /* 0x000000ff1500720c */ /* 0x000fc40000f04270 */
[C---:B------:R-:W-:Y:S01]  /*63d0*/  ISETP.GT.AND P5, PT, R21.reuse, RZ, P2 ;  /* 0x000000ff1500720c */ /* 0x040fe200017a4270 */
[----:B------:R1:W-:Y:S01]  /*63e0*/  @P3 STG.E desc[UR18][R24.64], R83 ;  /* 0x0000005318003986 */ /* 0x0003e2000c101912 */
[----:B------:R-:W-:Y:S02]  /*63f0*/  IADD3 R20, P6, R30, UR12, RZ ;  /* 0x0000000c1e147c10 */ /* 0x000fe4000ffde0ff */
[C---:B------:R-:W-:Y:S02]  /*6400*/  ISETP.GT.AND P1, PT, R21.reuse, 0x8, P1 ;  /* 0x000000081500780c */ /* 0x040fe40000f24270 */
[----:B------:R-:W-:Y:S02]  /*6410*/  ISETP.GT.AND P2, PT, R21, 0x8, P2 ;  /* 0x000000081500780c */ /* 0x000fe40001744270 */
[----:B------:R-:W-:Y:S02]  /*6420*/  IADD3.X R21, R31, UR7, RZ, P6, !PT ;  /* 0x000000071f157c10 */ /* 0x000fe4000b7fe4ff */
[----:B0-----:R-:W-:-:S02]  /*6430*/  IADD3 R22, P3, R32, UR12, RZ ;  /* 0x0000000c20167c10 */ /* 0x001fc4000ff7e0ff */
[----:B------:R-:W-:Y:S01]  /*6440*/  IADD3 R26, P6, R30, UR23, RZ ;  /* 0x000000171e1a7c10 */ /* 0x000fe2000ffde0ff */
[----:B------:R1:W-:Y:S01]  /*6450*/  @P0 STG.E desc[UR18][R20.64], R35 ;  /* 0x0000002314000986 */ /* 0x0003e2000c101912 */
[----:B------:R-:W-:Y:S02]  /*6460*/  IADD3.X R23, R33, UR7, RZ, P3, !PT ;  /* 0x0000000721177c10 */ /* 0x000fe40009ffe4ff */
[----:B------:R-:W-:Y:S02]  /*6470*/  IADD3 R28, P3, R32, UR23, RZ ;  /* 0x00000017201c7c10 */ /* 0x000fe4000ff7e0ff */
[----:B------:R-:W-:Y:S01]  /*6480*/  IADD3.X R27, R31, UR21, RZ, P6, !PT ;  /* 0x000000151f1b7c10 */ /* 0x000fe2000b7fe4ff */
[----:B------:R1:W-:Y:S01]  /*6490*/  @P5 STG.E desc[UR18][R22.64], R85 ;  /* 0x0000005516005986 */ /* 0x0003e2000c101912 */
[----:B------:R-:W-:-:S03]  /*64a0*/  IADD3.X R29, R33, UR21, RZ, P3, !PT ;  /* 0x00000015211d7c10 */ /* 0x000fc60009ffe4ff */
[----:B------:R1:W-:Y:S04]  /*64b0*/  @P1 STG.E desc[UR18][R26.64], R37 ;  /* 0x000000251a001986 */ /* 0x0003e8000c101912 */
[----:B------:R1:W-:Y:S02]  /*64c0*/  @P2 STG.E desc[UR18][R28.64], R87 ;  /* 0x000000571c002986 */ /* 0x0003e4000c101912 */
.L_x_149:
[----:B------:R-:W-:Y:S05]  /*64d0*/  BSYNC B0 ;  /* 0x0000000000007941 */ /* 0x000fea0003800000 */
.L_x_21:
[----:B------:R-:W-:Y:S01]  /*64e0*/  IADD3 R2, P0, R2, UR14, RZ ;  /* 0x0000000e02027c10 */ /* 0x000fe2000ff1e0ff */
[----:B------:R-:W-:Y:S01]  /*64f0*/  ULDC.64 UR8, c[0x0][0x750] ;  /* 0x0001d40000087ab9 */ /* 0x000fe20000000a00 */
[----:B01----:R-:W-:Y:S01]  /*6500*/  PRMT R20, RZ, 0x7610, R20 ;  /* 0x00007610ff147816 */ /* 0x003fe20000000014 */
[----:B------:R-:W-:Y:S01]  /*6510*/  IMAD.MOV.U32 R21, RZ, RZ, -0x1 ;  /* 0xffffffffff157424 */ /* 0x000fe200078e00ff */
[----:B------:R-:W-:Y:S01]  /*6520*/  IADD3.X R3, R3, UR4, RZ, P0, !PT ;  /* 0x0000000403037c10 */ /* 0x000fe200087fe4ff */
[----:B------:R-:W-:Y:S01]  /*6530*/  IMAD.MOV.U32 R22, RZ, RZ, -0x1 ;  /* 0xffffffffff167424 */ /* 0x000fe200078e00ff */
[----:B------:R-:W-:-:S04]  /*6540*/  ISETP.GE.U32.AND P0, PT, R2, UR8, PT ;  /* 0x0000000802007c0c */ /* 0x000fc8000bf06070 */
[----:B------:R-:W-:-:S13]  /*6550*/  ISETP.GE.U32.AND.EX P0, PT, R3, UR9, PT, P0 ;  /* 0x0000000903007c0c */ /* 0x000fda000bf06100 */
[----:B------:R-:W-:Y:S05]  /*6560*/  @P0 BRA `(.L_x_150) ;  /* 0x00000004004c0947 */ /* 0x000fea0003800000 */
[----:B---3--:R-:W0:Y:S01]  /*6570*/  LDC.64 R26, c[0x0][0x728] ;  /* 0x0001ca00ff1a7b82 */ /* 0x008e220000000a00 */
[----:B--2---:R-:W1:Y:S01]  /*6580*/  S2R R31, SR_CTAID.X ;  /* 0x00000000001f7919 */ /* 0x004e620000002500 */
[----:B----4-:R-:W-:Y:S02]  /*6590*/  IMAD.MOV.U32 R24, RZ, RZ, R2 ;  /* 0x000000ffff187224 */ /* 0x010fe400078e0002 */
[----:B------:R-:W-:Y:S01]  /*65a0*/  IMAD.MOV.U32 R25, RZ, RZ, R3 ;  /* 0x000000ffff197224 */ /* 0x000fe200078e0003 */
[----:B------:R-:W2:Y:S03]  /*65b0*/  S2R R34, SR_CTAID.Y ;  /* 0x0000000000227919 */ /* 0x000ea60000002600 */
[----:B------:R-:W3:Y:S08]  /*65c0*/  LDC R30, c[0x0][0x730] ;  /* 0x0001cc00ff1e7b82 */ /* 0x000ef00000000800 */
[----:B------:R-:W4:Y:S01]  /*65d0*/  LDC.64 R32, c[0x0][0x720] ;  /* 0x0001c800ff207b82 */ /* 0x000f220000000a00 */
[----:B0-----:R-:W-:-:S04]  /*65e0*/  ISETP.NE.U32.AND P0, PT, R26, RZ, PT ;  /* 0x000000ff1a00720c */ /* 0x001fc80003f05070 */
[----:B------:R-:W-:-:S13]  /*65f0*/  ISETP.NE.AND.EX P0, PT, R27, RZ, PT, P0 ;  /* 0x000000ff1b00720c */ /* 0x000fda0003f05300 */
[----:B-1234-:R-:W-:Y:S05]  /*6600*/  @!P0 BRA `(.L_x_151) ;  /* 0x0000000000288947 */ /* 0x01efea0003800000 */
        /* <DEDUP_REMOVED lines=10> */
.L_x_151:
[-CC-:B------:R-:W-:Y:S01]  /*66b0*/  SHF.R.U64 R28, R24, R30.reuse, R25.reuse ;  /* 0x0000001e181c7219 */ /* 0x180fe20000001219 */
[----:B------:R-:W0:Y:S01]  /*66c0*/  LDC.64 R38, c[0x0][0x740] ;  /* 0x0001d000ff267b82 */ /* 0x000e220000000a00 */
[----:B------:R-:W-:Y:S01]  /*66d0*/  SHF.R.U32.HI R19, RZ, R30, R25 ;  /* 0x0000001eff137219 */ /* 0x000fe20000011619 */
[----:B------:R-:W-:Y:S01]  /*66e0*/  ULDC UR8, c[0x0][0x150] ;  /* 0x0000540000087ab9 */ /* 0x000fe20000000800 */
[----:B------:R-:W-:Y:S02]  /*66f0*/  IADD3 R23, P0, RZ, -R28, RZ ;  /* 0x8000001cff177210 */ /* 0x000fe40007f1e0ff */
[----:B------:R-:W-:-:S03]  /*6700*/  I2FP.F32.U32 R25, R31 ;  /* 0x0000001f00197245 */ /* 0x000fc60000201000 */
[----:B------:R-:W1:Y:S01]  /*6710*/  LDC R24, c[0x0][0x718] ;  /* 0x0001c600ff187b82 */ /* 0x000e620000000800 */
        /* <DEDUP_REMOVED lines=10> */
[----:B------:R-:W-:Y:S02]  /*67c0*/  I2FP.F32.U32 R21, R34 ;  /* 0x0000002200157245 */ /* 0x000fe40000201000 */
[----:B0-----:R-:W-:-:S03]  /*67d0*/  ISETP.NE.U32.AND P0, PT, R38, RZ, PT ;  /* 0x000000ff2600720c */ /* 0x001fc60003f05070 */
[----:B------:R-:W-:Y:S01]  /*67e0*/  FMUL R23, R21, UR8 ;  /* 0x0000000815177c20 */ /* 0x000fe20008400000 */
[----:B------:R-:W-:Y:S01]  /*67f0*/  ISETP.NE.AND.EX P0, PT, R39, RZ, PT, P0 ;  /* 0x000000ff2700720c */ /* 0x000fe20003f05300 */
[----:B------:R-:W0:Y:S01]  /*6800*/  LDC R22, c[0x0][0x144] ;  /* 0x00005100ff167b82 */ /* 0x000e220000000800 */
[-CC-:B-1----:R-:W-:Y:S01]  /*6810*/  SHF.R.U64 R26, R20, R24.reuse, R19.reuse ;  /* 0x00000018141a7219 */ /* 0x182fe20000001213 */
[----:B------:R1:W0:Y:S01]  /*6820*/  F2I.U32.TRUNC.NTZ R32, R23 ;  /* 0x0000001700207305 */ /* 0x000222000020f000 */
[----:B------:R-:W-:Y:S01]  /*6830*/  SHF.R.U32.HI R19, RZ, R24, R19 ;  /* 0x00000018ff137219 */ /* 0x000fe20000011613 */
[----:B---3--:R-:W-:-:S04]  /*6840*/  IMAD.MOV R25, RZ, RZ, -R25 ;  /* 0x000000ffff197224 */ /* 0x008fc800078e0a19 */
[----:B------:R-:W3:Y:S01]  /*6850*/  LDC R33, c[0x0][0x148] ;  /* 0x00005200ff217b82 */ /* 0x000ee20000000800 */
[-CC-:B--2---:R-:W-:Y:S02]  /*6860*/  SHF.R.U64 R29, R26, R30.reuse, R19.reuse ;  /* 0x0000001e1a1d7219 */ /* 0x184fe40000001213 */
[----:B------:R-:W-:-:S05]  /*6870*/  SHF.R.U32.HI R20, RZ, R30, R19 ;  /* 0x0000001eff147219 */ /* 0x000fca0000011613 */
[----:B------:R-:W2:Y:S01]  /*6880*/  LDC R35, c[0x0][0x748] ;  /* 0x0001d200ff237b82 */ /* 0x000ea20000000800 */
[-CC-:B----4-:R-:W-:Y:S02]  /*6890*/  SHF.R.U64 R30, R29, R27.reuse, R20.reuse ;  /* 0x0000001b1d1e7219 */ /* 0x190fe40000001214 */
[----:B------:R-:W-:-:S03]  /*68a0*/  SHF.R.U32.HI R21, RZ, R27, R20 ;  /* 0x0000001bff157219 */ /* 0x000fc60000011614 */
[----:B------:R-:W-:Y:S02]  /*68b0*/  IMAD.MOV.U32 R20, RZ, RZ, R30 ;  /* 0x000000ffff147224 */ /* 0x000fe400078e001e */
[----:B------:R-:W4:Y:S01]  /*68c0*/  LDC R37, c[0x0][0x738] ;  /* 0x0001ce00ff257b82 */ /* 0x000f220000000800 */
[----:B0-----:R-:W-:-:S07]  /*68d0*/  IMAD R36, R22, R25, R31 ;  /* 0x0000001916247224 */ /* 0x001fce00078e021f */
[----:B------:R-:W0:Y:S08]  /*68e0*/  LDC R40, c[0x0][0x710] ;  /* 0x0001c400ff287b82 */ /* 0x000e300000000800 */
        /* <DEDUP_REMOVED lines=12> */
.L_x_152:
[----:B--2---:R-:W-:Y:S01]  /*69b0*/  SHF.R.U64 R19, R20, R35, R21 ;  /* 0x0000002314137219 */ /* 0x004fe20000001215 */
[----:B------:R-:W-:Y:S01]  /*69c0*/  IMAD.MOV R32, RZ, RZ, -R32 ;  /* 0x000000ffff207224 */ /* 0x000fe200078e0a20 */
[----:B------:R-:W-:Y:S02]  /*69d0*/  LOP3.LUT R20, R29, R8, RZ, 0xc0, !PT ;  /* 0x000000081d147212 */ /* 0x000fe400078ec0ff */
[----:B------:R-:W-:Y:S01]  /*69e0*/  LOP3.LUT R23, R26, R9, RZ, 0xc0, !PT ;  /* 0x000000091a177212 */ /* 0x000fe200078ec0ff */
[----:B------:R-:W-:Y:S02]  /*69f0*/  IMAD.MOV R21, RZ, RZ, -R19 ;  /* 0x000000ffff157224 */ /* 0x000fe400078e0a13 */
[----:B------:R-:W-:Y:S02]  /*6a00*/  IMAD R19, R15, R19, R20 ;  /* 0x000000130f137224 */ /* 0x000fe400078e0214 */
[----:B------:R-:W-:Y:S02]  /*6a10*/  @P4 IMAD R36, R33, R32, R34 ;  /* 0x0000002021244224 */ /* 0x000fe400078e0222 */
[----:B----4-:R-:W-:-:S02]  /*6a20*/  IMAD R20, R21, R37, R30 ;  /* 0x0000002515147224 */ /* 0x010fc400078e021e */
[----:B------:R-:W-:Y:S02]  /*6a30*/  IMAD.MOV.U32 R21, RZ, RZ, 0x1 ;  /* 0x00000001ff157424 */ /* 0x000fe400078e00ff */
[----:B0-----:R-:W-:Y:S02]  /*6a40*/  IMAD R19, R19, R40, R36 ;  /* 0x0000002813137224 */ /* 0x001fe400078e0224 */
[----:B------:R-:W-:Y:S01]  /*6a50*/  IMAD R22, R20, R41, R23 ;  /* 0x0000002914167224 */ /* 0x000fe200078e0217 */
[----:B------:R-:W-:-:S04]  /*6a60*/  PRMT R20, R21, 0x7610, R20 ;  /* 0x0000761015147816 */ /* 0x000fc80000000014 */
[----:B------:R-:W-:Y:S02]  /*6a70*/  SEL R21, R22, R19, !P4 ;  /* 0x0000001316157207 */ /* 0x000fe40006000000 */
[----:B------:R-:W-:Y:S01]  /*6a80*/  SEL R19, R19, R22, !P4 ;  /* 0x0000001613137207 */ /* 0x000fe20006000000 */
[----:B------:R-:W-:-:S07]  /*6a90*/  IMAD.MOV.U32 R22, RZ, RZ, R28 ;  /* 0x000000ffff167224 */ /* 0x000fce00078e001c */
.L_x_150:
[----:B------:R-:W-:Y:S01]  /*6aa0*/  IMAD.IADD R12, R11, 0x1, R12 ;  /* 0x000000010b0c7824 */ /* 0x000fe200078e020c */
[----:B------:R-:W-:-:S04]  /*6ab0*/  LOP3.LUT P2, RZ, R20, 0xff, RZ, 0xc0, !PT ;  /* 0x000000ff14ff7812 */ /* 0x000fc8000784c0ff */
[----:B----4-:R-:W-:Y:S02]  /*6ac0*/  SHF.R.U32.HI R23, RZ, 0x2, R12 ;  /* 0x00000002ff177819 */ /* 0x010fe4000001160c */
[----:B------:R-:W-:Y:S02]  /*6ad0*/  ISETP.GT.U32.AND P0, PT, R12, 0x3, PT ;  /* 0x000000030c00780c */ /* 0x000fe40003f04070 */
[----:B------:R-:W-:Y:S02]  /*6ae0*/  LOP3.LUT R23, R23, 0x1, RZ, 0xc0, !PT ;  /* 0x0000000117177812 */ /* 0x000fe400078ec0ff */
[----:B------:R-:W-:Y:S02]  /*6af0*/  ISETP.LT.U32.AND P0, PT, R11, 0x4, P0 ;  /* 0x000000040b00780c */ /* 0x000fe40000701070 */
[----:B------:R-:W-:Y:S02]  /*6b00*/  ISETP.NE.U32.AND P1, PT, R23, 0x1, PT ;  /* 0x000000011700780c */ /* 0x000fe40003f25070 */
[----:B------:R-:W-:-:S02]  /*6b10*/  SEL R20, RZ, 0x1, !P0 ;  /* 0x00000001ff147807 */ /* 0x000fc40004000000 */
[----:B------:R-:W-:Y:S02]  /*6b20*/  ISETP.GT.U32.AND P1, PT, R11, 0x3, !P1 ;  /* 0x000000030b00780c */ /* 0x000fe40004f24070 */
[----:B------:R-:W-:Y:S02]  /*6b30*/  LOP3.LUT R12, R12, 0x3, RZ, 0xc0, !PT ;  /* 0x000000030c0c7812 */ /* 0x000fe400078ec0ff */
[----:B------:R-:W-:-:S04]  /*6b40*/  SEL R23, RZ, 0x1, !P1 ;  /* 0x00000001ff177807 */ /* 0x000fc80004800000 */
[----:B------:R-:W-:Y:S01]  /*6b50*/  LOP3.LUT R13, R23, R13, R20, 0x96, !PT ;  /* 0x0000000d170d7212 */ /* 0x000fe200078e9614 */
[----:B------:R-:W-:Y:S06]  /*6b60*/  @P2 BRA `(.L_x_153) ;  /* 0xffffffa400bc2947 */ /* 0x000fec000383ffff */
[----:B------:R-:W-:Y:S05]  /*6b70*/  EXIT ;  /* 0x000000000000794d */ /* 0x000fea0003800000 */
.L_x_3:
        /* <DEDUP_REMOVED lines=26> */
.L_x_155:
        /* <DEDUP_REMOVED lines=14> */
[----:B------:R-:W-:Y:S02]  /*6e00*/  IMAD R9, R13, R21, R12 ;  /* 0x000000150d097224 */ /* 0x000fe400078e020c */
[----:B------:R-:W-:Y:S02]  /*6e10*/  IMAD.MOV.U32 R12, RZ, RZ, -0x1 ;  /* 0xffffffffff0c7424 */ /* 0x000fe400078e00ff */
[----:B------:R-:W-:Y:S01]  /*6e20*/  IMAD.IADD R9, R11, 0x1, R9 ;  /* 0x000000010b097824 */ /* 0x000fe200078e0209 */
[----:B------:R-:W4:Y:S01]  /*6e30*/  LDC R20, c[0x0][0x708] ;  /* 0x0001c200ff147b82 */ /* 0x000f220000000800 */
[----:B------:R-:W-:-:S02]  /*6e40*/  I2FP.F32.U32 R11, R7 ;  /* 0x00000007000b7245 */ /* 0x000fc40000201000 */
[----:B0-----:R-:W-:-:S03]  /*6e50*/  ISETP.NE.U32.AND P0, PT, R24, RZ, PT ;  /* 0x000000ff1800720c */ /* 0x001fc60003f05070 */
[----:B------:R-:W-:Y:S01]  /*6e60*/  FMUL R11, R11, UR5 ;  /* 0x000000050b0b7c20 */ /* 0x000fe20008400000 */
[----:B------:R-:W-:Y:S01]  /*6e70*/  ISETP.NE.AND.EX P0, PT, R25, RZ, PT, P0 ;  /* 0x000000ff1900720c */ /* 0x000fe20003f05300 */
[----:B------:R-:W0:Y:S01]  /*6e80*/  LDC R13, c[0x0][0x758] ;  /* 0x0001d600ff0d7b82 */ /* 0x000e220000000800 */
[-C--:B-1----:R-:W-:Y:S01]  /*6e90*/  SHF.R.U64 R14, R10, R16.reuse, R9 ;  /* 0x000000100a0e7219 */ /* 0x082fe20000001209 */
[----:B---3--:R-:W-:Y:S01]  /*6ea0*/  IMAD.MOV R10, RZ, RZ, -R15 ;  /* 0x000000ffff0a7224 */ /* 0x008fe200078e0a0f */
[----:B------:R-:W-:Y:S02]  /*6eb0*/  SHF.R.U32.HI R9, RZ, R16, R9 ;  /* 0x00000010ff097219 */ /* 0x000fe40000011609 */
[----:B------:R1:W3:Y:S03]  /*6ec0*/  F2I.U32.TRUNC.NTZ R16, R11 ;  /* 0x0000000b00107305 */ /* 0x0002e6000020f000 */
[----:B------:R-:W1:Y:S01]  /*6ed0*/  LDC R18, c[0x0][0x148] ;  /* 0x00005200ff127b82 */ /* 0x000e620000000800 */
[----:B--2---:R-:W-:-:S02]  /*6ee0*/  IMAD R23, R19, R10, R8 ;  /* 0x0000000a13177224 */ /* 0x004fc400078e0208 */
[----:B------:R-:W-:-:S05]  /*6ef0*/  IMAD.MOV.U32 R10, RZ, RZ, 0x1 ;  /* 0x00000001ff0a7424 */ /* 0x000fca00078e00ff */
[----:B------:R-:W2:Y:S01]  /*6f00*/  LDC R22, c[0x0][0x700] ;  /* 0x0001c000ff167b82 */ /* 0x000ea20000000800 */
[-CC-:B----4-:R-:W-:Y:S02]  /*6f10*/  SHF.R.U64 R19, R14, R20.reuse, R9.reuse ;  /* 0x000000140e137219 */ /* 0x190fe40000001209 */
[----:B------:R-:W-:-:S05]  /*6f20*/  SHF.R.U32.HI R8, RZ, R20, R9 ;  /* 0x00000014ff087219 */ /* 0x000fca0000011609 */
[----:B------:R-:W4:Y:S01]  /*6f30*/  LDC R26, c[0x0][0x748] ;  /* 0x0001d200ff1a7b82 */ /* 0x000f220000000800 */
[-CC-:B0-----:R-:W-:Y:S02]  /*6f40*/  SHF.R.U64 R21, R19, R13.reuse, R8.reuse ;  /* 0x0000000d13157219 */ /* 0x181fe40000001208 */
[-C--:B------:R-:W-:Y:S02]  /*6f50*/  SHF.L.U32 R12, R12, R13.reuse, RZ ;  /* 0x0000000d0c0c7219 */ /* 0x080fe400000006ff */
[-C--:B------:R-:W-:Y:S01]  /*6f60*/  SHF.R.U32.HI R9, RZ, R13.reuse, R8 ;  /* 0x0000000dff097219 */ /* 0x080fe20000011608 */
[----:B------:R-:W-:Y:S01]  /*6f70*/  IMAD.MOV.U32 R8, RZ, RZ, R21 ;  /* 0x000000ffff087224 */ /* 0x000fe200078e0015 */
[----:B------:R-:W-:Y:S01]  /*6f80*/  SHF.L.U32 R20, R10, R13, RZ ;  /* 0x0000000d0a147219 */ /* 0x000fe200000006ff */
[----:B------:R-:W0:Y:S01]  /*6f90*/  LDC R27, c[0x0][0x738] ;  /* 0x0001ce00ff1b7b82 */ /* 0x000e220000000800 */
[----:B------:R-:W-:-:S07]  /*6fa0*/  LOP3.LUT R28, RZ, R12, RZ, 0x33, !PT ;  /* 0x0000000cff1c7212 */ /* 0x000fce00078e33ff */
        /* <DEDUP_REMOVED lines=12> */
.L_x_156:
        /* <DEDUP_REMOVED lines=15> */
.L_x_154:
[----:B------:R-:W-:-:S08]  /*7160*/  NOP ;  /* 0x0000000000007918 */ /* 0x000fd00000000000 */
[----:B------:R-:W0:-:S00]  /*7170*/  USETMAXREG.DEALLOC.CTAPOOL 0x28 ;  /* 0x00000028000079c8 */ /* 0x000e0000080e0500 */
[----:B0-----:R-:W-:-:S13]  /*7180*/  ISETP.NE.AND P0, PT, R6, RZ, PT ;  /* 0x000000ff0600720c */ /* 0x001fda0003f05270 */
[----:B------:R-:W-:Y:S05]  /*7190*/  @P0 EXIT ;  /* 0x000000000000094d */ /* 0x000fea0003800000 */
[----:B------:R-:W-:Y:S01]  /*71a0*/  LOP3.LUT P0, RZ, R10, 0xff, RZ, 0xc0, !PT ;  /* 0x000000ff0aff7812 */ /* 0x000fe2000780c0ff */
[----:B------:R-:W-:Y:S02]  /*71b0*/  IMAD.MOV.U32 R11, RZ, RZ, 0x1 ;  /* 0x00000001ff0b7424 */ /* 0x000fe400078e00ff */
[----:B------:R-:W-:-:S10]  /*71c0*/  IMAD.MOV.U32 R10, RZ, RZ, RZ ;  /* 0x000000ffff0a7224 */ /* 0x000fd400078e00ff */
[----:B------:R-:W-:Y:S05]  /*71d0*/  @!P0 BRA `(.L_x_157) ;  /* 0x0000000c006c8947 */ /* 0x000fea0003800000 */
[----:B------:R-:W0:Y:S01]  /*71e0*/  LDC R6, c[0x0][0x28c] ;  /* 0x0000a300ff067b82 */ /* 0x000e220000000800 */
[----:B------:R-:W-:Y:S01]  /*71f0*/  LOP3.LUT P0, RZ, R4, 0x1f, RZ, 0xc0, !PT ;  /* 0x0000001f04ff7812 */ /* 0x000fe2000780c0ff */
[----:B------:R-:W-:Y:S01]  /*7200*/  ULDC UR6, c[0x0][0x758] ;  /* 0x0001d60000067ab9 */ /* 0x000fe20000000800 */
[----:B------:R-:W-:Y:S01]  /*7210*/  UMOV UR7, 0xffffffff ;  /* 0xffffffff00077882 */ /* 0x000fe20000000000 */
[----:B------:R-:W-:Y:S01]  /*7220*/  BSSY B0, `(.L_x_157) ;  /* 0x00000d6000007945 */ /* 0x000fe20003800000 */
[----:B------:R-:W-:Y:S01]  /*7230*/  USHF.L.U32 UR7, UR7, UR6, URZ ;  /* 0x0000000607077299 */ /* 0x000fe2000800063f */
[C---:B------:R-:W-:Y:S01]  /*7240*/  ISETP.NE.AND P3, PT, R5.reuse, RZ, PT ;  /* 0x000000ff0500720c */ /* 0x040fe20003f65270 */
[----:B------:R-:W-:Y:S01]  /*7250*/  IMAD.MOV.U32 R14, RZ, RZ, 0x1 ;  /* 0x00000001ff0e7424 */ /* 0x000fe200078e00ff */
[----:B------:R-:W-:Y:S01]  /*7260*/  ISETP.NE.OR P0, PT, R5, RZ, !P0 ;  /* 0x000000ff0500720c */ /* 0x000fe20004705670 */
[----:B------:R-:W-:Y:S01]  /*7270*/  IMAD.MOV.U32 R11, RZ, RZ, 0x1 ;  /* 0x00000001ff0b7424 */ /* 0x000fe200078e00ff */
[----:B------:R-:W-:Y:S01]  /*7280*/  LOP3.LUT R17, R0, 0x2, RZ, 0xfc, !PT ;  /* 0x0000000200117812 */ /* 0x000fe200078efcff */
[----:B------:R-:W-:Y:S01]  /*7290*/  IMAD.MOV.U32 R10, RZ, RZ, RZ ;  /* 0x000000ffff0a7224 */ /* 0x000fe200078e00ff */
[----:B------:R-:W-:Y:S01]  /*72a0*/  ULDC UR5, c[0x0][0x700] ;  /* 0x0001c00000057ab9 */ /* 0x000fe20000000800 */
[----:B------:R-:W-:Y:S01]  /*72b0*/  UMOV UR8, 0x1 ;  /* 0x0000000100087882 */ /* 0x000fe20000000000 */
[----:B------:R-:W-:-:S02]  /*72c0*/  UIADD3 UR5, UR5, -0x1, URZ ;  /* 0xffffffff05057890 */ /* 0x000fc4000fffe03f */
[----:B------:R-:W-:Y:S02]  /*72d0*/  USHF.L.U32 UR6, UR8, UR6, URZ ;  /* 0x0000000608067299 */ /* 0x000fe4000800063f */
[----:B------:R-:W-:Y:S01]  /*72e0*/  ULOP3.LUT UR7, URZ, UR7, URZ, 0x33, !UPT ;  /* 0x000000073f077292 */ /* 0x000fe2000f8e333f */
[----:B------:R-:W-:Y:S01]  /*72f0*/  ULDC.64 UR42, c[0x0][0x198] ;  /* 0x00006600002a7ab9 */ /* 0x000fe20000000a00 */
[----:B0-----:R-:W-:-:S05]  /*7300*/  VIADD R6, R6, 0x7f ;  /* 0x0000007f06067836 */ /* 0x001fca0000000000 */
[----:B------:R-:W-:-:S04]  /*7310*/  SHF.R.S32.HI R7, RZ, 0x1f, R6 ;  /* 0x0000001fff077819 */ /* 0x000fc80000011406 */
[----:B------:R-:W-:-:S04]  /*7320*/  LEA.HI R7, R7, R6, RZ, 0x7 ;  /* 0x0000000607077211 */ /* 0x000fc800078f38ff */
[----:B------:R-:W-:-:S05]  /*7330*/  SHF.R.S32.HI R15, RZ, 0x7, R7 ;  /* 0x00000007ff0f7819 */ /* 0x000fca0000011407 */
[----:B------:R-:W-:-:S07]  /*7340*/  VIADD R13, R15, 0x1 ;  /* 0x000000010f0d7836 */ /* 0x000fce0000000000 */
.L_x_169:
[----:B------:R-:W-:-:S03]  /*7350*/  UMOV UR8, 0xffffffff ;  /* 0xffffffff00087882 */ /* 0x000fc60000000000 */
[----:B------:R-:W-:Y:S05]  /*7360*/  BRA.DIV UR8, `(.L_x_158) ;  /* 0x0000000e08e07947 */ /* 0x000fea000b800000 */
[----:B------:R-:W-:-:S13]  /*7370*/  ELECT P1, URZ, PT ;  /* 0x00000000003f782f */ /* 0x000fda0003820000 */
.L_x_180:
[----:B------:R-:W0:Y:S01]  /*7380*/  LDC R4, c[0x0][0x28c] ;  /* 0x0000a300ff047b82 */ /* 0x000e220000000800 */
[----:B------:R-:W-:Y:S01]  /*7390*/  BSSY B1, `(.L_x_159) ;  /* 0x000004c000017945 */ /* 0x000fe20003800000 */
[----:B0-----:R-:W-:-:S13]  /*73a0*/  ISETP.LT.OR P1, PT, R4, 0x1, !P1 ;  /* 0x000000010400780c */ /* 0x001fda0004f21670 */
[----:B------:R-:W-:Y:S05]  /*73b0*/  @P1 BRA `(.L_x_160) ;  /* 0x0000000400241947 */ /* 0x000fea0003800000 */
[----:B------:R-:W-:Y:S02]  /*73c0*/  IMAD.SHL.U32 R23, R16, 0x100, RZ ;  /* 0x0000010010177824 */ /* 0x000fe400078e00ff */
[----:B------:R-:W-:Y:S02]  /*73d0*/  IMAD.SHL.U32 R18, R18, 0x80, RZ ;  /* 0x0000008012127824 */ /* 0x000fe400078e00ff */
[----:B------:R-:W-:Y:S02]  /*73e0*/  IMAD.SHL.U32 R16, R16, 0x80, RZ ;  /* 0x0000008010107824 */ /* 0x000fe400078e00ff */
[----:B------:R-:W-:Y:S02]  /*73f0*/  IMAD.MOV.U32 R19, RZ, RZ, RZ ;  /* 0x000000ffff137224 */ /* 0x000fe400078e00ff */
[----:B------:R-:W-:Y:S02]  /*7400*/  IMAD.MOV.U32 R21, RZ, RZ, 0x40 ;  /* 0x00000040ff157424 */ /* 0x000fe400078e00ff */
[----:B------:R-:W-:-:S02]  /*7410*/  IMAD.MOV.U32 R4, RZ, RZ, R13 ;  /* 0x000000ffff047224 */ /* 0x000fc400078e000d */
[----:B------:R-:W-:Y:S02]  /*7420*/  IMAD.MOV.U32 R5, RZ, RZ, R11 ;  /* 0x000000ffff057224 */ /* 0x000fe400078e000b */
[----:B------:R-:W-:Y:S02]  /*7430*/  IMAD.MOV.U32 R6, RZ, RZ, R10 ;  /* 0x000000ffff067224 */ /* 0x000fe400078e000a */
[----:B------:R-:W-:-:S07]  /*7440*/  IMAD.MOV.U32 R22, RZ, RZ, RZ ;  /* 0x000000ffff167224 */ /* 0x000fce00078e00ff */
.L_x_164:
[----:B------:R-:W0:Y:S01]  /*7450*/  S2R R8, SR_CgaCtaId ;  /* 0x0000000000087919 */ /* 0x000e220000008800 */
[----:B------:R-:W-:-:S04]  /*7460*/  MOV R7, 0x400 ;  /* 0x0000040000077802 */ /* 0x000fc80000000f00 */
[----:B0-----:R-:W-:Y:S02]  /*7470*/  LEA R9, R8, R7, 0x18 ;  /* 0x0000000708097211 */ /* 0x001fe400078ec0ff */
[----:B------:R-:W-:Y:S01]  /*7480*/  SHF.L.U32 R7, R5, 0x1f, RZ ;  /* 0x0000001f05077819 */ /* 0x000fe200000006ff */
[----:B------:R-:W0:Y:S02]  /*7490*/  @!P3 LDC R8, c[0x0][0x640] ;  /* 0x00019000ff08bb82 */ /* 0x000e240000000800 */
[----:B------:R-:W-:-:S04]  /*74a0*/  IMAD R20, R6, 0x8, R9 ;  /* 0x0000000806147824 */ /* 0x000fc800078e0209 */
[----:B------:R-:W1:Y:S02]  /*74b0*/  SYNCS.PHASECHK.TRANS64.TRYWAIT P1, [R20+URZ+0x20], R7 ;  /* 0x00002007140075a7 */ /* 0x000e64000802017f */
[----:B-1----:R-:W-:Y:S05]  /*74c0*/  @!P1 BRA `(.L_x_161) ;  /* 0x0000000c00a89947 */ /* 0x002fea0003800000 */
.L_x_181:
[----:B-1----:R-:W-:Y:S01]  /*74d0*/  PRMT R7, R17, 0x9910, RZ ;  /* 0x0000991011077816 */ /* 0x002fe200000000ff */
[----:B0-----:R0:W-:Y:S03]  /*74e0*/  @!P3 SYNCS.ARRIVE.TRANS64 RZ, [R20+URZ], R8 ;  /* 0x0000000814ffb9a7 */ /* 0x0011e6000800003f */
[----:B------:R-:W-:-:S13]  /*74f0*/  ISETP.NE.AND P1, PT, R7, 0x2, PT ;  /* 0x000000020700780c */ /* 0x000fda0003f25270 */
[----:B0-----:R-:W-:Y:S05]  /*7500*/  @P1 BRA `(.L_x_162) ;  /* 0x0000000000041947 */ /* 0x001fea0003800000 */
[----:B------:R-:W-:Y:S01]  /*7510*/  BPT.TRAP 0x1 ;  /* 0x000000040000795c */ /* 0x000fe20000300000 */
.L_x_162:
[----:B------:R-:W-:Y:S05]  /*7520*/  @P0 BRA `(.L_x_163) ;  /* 0x0000000000040947 */ /* 0x000fea0003800000 */
[----:B------:R-:W-:Y:S01]  /*7530*/  BPT.TRAP 0x1 ;  /* 0x000000040000795c */ /* 0x000fe20000300000 */
.L_x_163:
[--C-:B------:R-:W-:Y:S01]  /*7540*/  IMAD R7, R6, 0x4000, R9.reuse ;  /* 0x0000400006077824 */ /* 0x100fe200078e0209 */
[----:B------:R-:W-:Y:S01]  /*7550*/  R2UR UR10, R21 ;  /* 0x00000000150a72ca */ /* 0x000fe200000e0000 */
[----:B------:R-:W-:Y:S01]  /*7560*/  VIADD R4, R4, 0xffffffff ;  /* 0xffffffff04047836 */ /* 0x000fe20000000000 */
[----:B------:R-:W-:Y:S01]  /*7570*/  R2UR UR33, R20 ;  /* 0x00000000142172ca */ /* 0x000fe200000e0000 */
[----:B------:R-:W-:Y:S01]  /*7580*/  UIADD3 UR22, UP0, UR42, 0xf0, URZ ;  /* 0x000000f02a167890 */ /* 0x000fe2000ff1e03f */
[----:B------:R-:W-:Y:S01]  /*7590*/  R2UR UR32, R7 ;  /* 0x00000000072072ca */ /* 0x000fe200000e0000 */
[--C-:B------:R-:W-:Y:S01]  /*75a0*/  IMAD R7, R6, 0x800, R9.reuse ;  /* 0x0000080006077824 */ /* 0x100fe200078e0209 */
[----:B------:R-:W-:Y:S01]  /*75b0*/  R2UR UR36, R12 ;  /* 0x000000000c2472ca */ /* 0x000fe200000e0000 */
[----:B------:R-:W-:Y:S01]  /*75c0*/  IMAD R9, R6, 0x8000, R9 ;  /* 0x0000800006097824 */ /* 0x000fe200078e0209 */
[----:B------:R-:W-:Y:S01]  /*75d0*/  R2UR UR34, R19 ;  /* 0x00000000132272ca */ /* 0x000fe200000e0000 */
[----:B------:R-:W-:Y:S01]  /*75e0*/  UIADD3 UR30, UP1, UR42, 0x1f0, URZ ;  /* 0x000001f02a1e7890 */ /* 0x000fe2000ff3e03f */
[----:B------:R-:W-:Y:S01]  /*75f0*/  R2UR UR24, R7 ;  /* 0x00000000071872ca */ /* 0x000fe200000e0000 */
[----:B------:R-:W-:Y:S01]  /*7600*/  UIADD3 UR38, UP2, UR42, 0x2f0, URZ ;  /* 0x000002f02a267890 */ /* 0x000fe2000ff5e03f */
[----:B------:R-:W-:Y:S01]  /*7610*/  R2UR UR8, R9 ;  /* 0x00000000090872ca */ /* 0x000fe200000e0000 */
[----:B------:R-:W-:Y:S01]  /*7620*/  UIADD3.X UR23, URZ, UR43, URZ, UP0, !UPT ;  /* 0x0000002b3f177290 */ /* 0x000fe200087fe43f */
[----:B------:R-:W-:Y:S01]  /*7630*/  R2UR UR35, R16 ;  /* 0x00000000102372ca */ /* 0x000fe200000e0000 */
[----:B------:R-:W-:Y:S01]  /*7640*/  UIADD3.X UR31, URZ, UR43, URZ, UP1, !UPT ;  /* 0x0000002b3f1f7290 */ /* 0x000fe20008ffe43f */
[----:B------:R-:W-:Y:S01]  /*7650*/  R2UR UR26, R23 ;  /* 0x00000000171a72ca */ /* 0x000fe200000e0000 */
[----:B------:R-:W-:Y:S01]  /*7660*/  UIADD3 UR32, UR32, 0x100, URZ ;  /* 0x0000010020207890 */ /* 0x000fe2000fffe03f */
[----:B------:R-:W-:Y:S01]  /*7670*/  R2UR UR27, R22 ;  /* 0x00000000161b72ca */ /* 0x000fe200000e0000 */
[----:B------:R-:W-:Y:S01]  /*7680*/  UIADD3 UR18, UR10, -0x40, URZ ;  /* 0xffffffc00a127890 */ /* 0x000fe2000fffe03f */
[----:B------:R-:W-:Y:S01]  /*7690*/  R2UR UR19, R18 ;  /* 0x00000000121372ca */ /* 0x000fe200000e0000 */
[----:B------:R-:W-:Y:S01]  /*76a0*/  UIADD3.X UR39, URZ, UR43, URZ, UP2, !UPT ;  /* 0x0000002b3f277290 */ /* 0x000fe200097fe43f */
[----:B------:R-:W-:Y:S01]  /*76b0*/  ISETP.GT.AND P2, PT, R4, 0x1, PT ;  /* 0x000000010400780c */ /* 0x000fe20003f44270 */
[----:B------:R-:W-:Y:S01]  /*76c0*/  UIADD3 UR24, UR24, 0x30100, URZ ;  /* 0x0003010018187890 */ /* 0x000fe2000fffe03f */
[----:B------:R-:W-:Y:S01]  /*76d0*/  VIADD R6, R6, 0x1 ;  /* 0x0000000106067836 */ /* 0x000fe20000000000 */
[----:B------:R-:W-:Y:S01]  /*76e0*/  UIADD3 UR16, UR8, 0x10100, URZ ;  /* 0x0001010008107890 */ /* 0x000fe2000fffe03f */
[----:B------:R-:W-:Y:S01]  /*76f0*/  VIADD R22, R22, 0x1 ;  /* 0x0000000116167836 */ /* 0x000fe20000000000 */
[----:B------:R-:W-:Y:S01]  /*7700*/  UIADD3 UR8, UR8, 0x14100, URZ ;  /* 0x0001410008087890 */ /* 0x000fe2000fffe03f */
[----:B------:R-:W-:Y:S01]  /*7710*/  VIADD R21, R21, 0x80 ;  /* 0x0000008015157836 */ /* 0x000fe20000000000 */
[----:B------:R-:W-:Y:S01]  /*7720*/  UMOV UR40, 0x0 ;  /* 0x0000000000287882 */ /* 0x000fe20000000000 */
[----:B------:R-:W-:Y:S01]  /*7730*/  UMOV UR41, 0x10000000 ;  /* 0x1000000000297882 */ /* 0x000fe20000000000 */
[C---:B------:R-:W-:Y:S01]  /*7740*/  ISETP.NE.AND P1, PT, R6.reuse, 0x4, PT ;  /* 0x000000040600780c */ /* 0x040fe20003f25270 */
[----:B------:R-:W-:Y:S01]  /*7750*/  UMOV UR25, UR33 ;  /* 0x0000002100197c82 */ /* 0x000fe20008000000 */
[----:B------:R-:W-:Y:S01]  /*7760*/  UMOV UR28, UR36 ;  /* 0x00000024001c7c82 */ /* 0x000fe20008000000 */
[----:B------:R0:W-:Y:S01]  /*7770*/  UTMALDG.3D [UR32], [UR22], desc[UR40] ;  /* 0x00002820160075b4 */ /* 0x0001e20008011000 */
[----:B------:R-:W-:Y:S01]  /*7780*/  UMOV UR17, UR33 ;  /* 0x0000002100117c82 */ /* 0x000fe20008000000 */
[----:B------:R-:W-:Y:S01]  /*7790*/  UMOV UR20, UR36 ;  /* 0x0000002400147c82 */ /* 0x000fe20008000000 */
[----:B------:R-:W-:Y:S01]  /*77a0*/  UMOV UR9, UR33 ;  /* 0x0000002100097c82 */ /* 0x000fe20008000000 */
[----:B------:R-:W-:Y:S01]  /*77b0*/  UMOV UR11, UR19 ;  /* 0x00000013000b7c82 */ /* 0x000fe20008000000 */
[----:B------:R-:W-:Y:S01]  /*77c0*/  UMOV UR12, UR36 ;  /* 0x00000024000c7c82 */ /* 0x000fe20008000000 */
[----:B------:R-:W-:Y:S01]  /*77d0*/  SEL R8, RZ, 0x1, P1 ;  /* 0x00000001ff087807 */ /* 0x000fe20000800000 */
[----:B------:R-:W-:Y:S01]  /*77e0*/  VIADD R19, R19, 0x40 ;  /* 0x0000004013137836 */ /* 0x000fe20000000000 */
[----:B------:R0:W-:Y:S01]  /*77f0*/  UTMALDG.3D [UR24], [UR30], desc[UR40] ;  /* 0x000028181e0075b4 */ /* 0x0001e20008011000 */
[----:B------:R-:W-:-:S02]  /*7800*/  SEL R6, R6, RZ, P1 ;  /* 0x000000ff06067207 */ /* 0x000fc40000800000 */
[----:B------:R-:W-:Y:S01]  /*7810*/  LOP3.LUT R5, R5, R8, RZ, 0x3c, !PT ;  /* 0x0000000805057212 */ /* 0x000fe200078e3cff */
[----:B------:R0:W-:Y:S01]  /*7820*/  UTMALDG.3D [UR16], [UR38], desc[UR40] ;  /* 0x00002810260075b4 */ /* 0x0001e20008011000 */
[----:B------:R0:W-:Y:S02]  /*7830*/  UTMALDG.3D [UR8], [UR38], desc[UR40] ;  /* 0x00002808260075b4 */ /* 0x0001e40008011000 */
[----:B0-----:R-:W-:Y:S05]  /*7840*/  @P2 BRA `(.L_x_164) ;  /* 0xfffffffc00002947 */ /* 0x001fea000383ffff */
.L_x_160:
[----:B------:R-:W-:Y:S05]  /*7850*/  BSYNC B1 ;  /* 0x0000000000017941 */ /* 0x000fea0003800000 */
.L_x_159:
[----:B------:R-:W-:Y:S01]  /*7860*/  LOP3.LUT P2, RZ, R14, 0xff, RZ, 0xc0, !PT ;  /* 0x000000ff0eff7812 */ /* 0x000fe2000784c0ff */
[----:B------:R-:W-:Y:S01]  /*7870*/  IMAD.IADD R10, R15, 0x1, R10 ;  /* 0x000000010f0a7824 */ /* 0x000fe200078e020a */
[----:B------:R-:W-:Y:S01]  /*7880*/  IADD3 R2, P5, R2, UR14, RZ ;  /* 0x0000000e02027c10 */ /* 0x000fe2000ffbe0ff */
[----:B------:R-:W-:Y:S01]  /*7890*/  ULDC.64 UR8, c[0x0][0x750] ;  /* 0x0001d40000087ab9 */ /* 0x000fe20000000a00 */
[----:B------:R-:W-:Y:S01]  /*78a0*/  BSSY B1, `(.L_x_165) ;  /* 0x000006b000017945 */ /* 0x000fe20003800000 */
[----:B------:R-:W-:Y:S01]  /*78b0*/  IMAD.MOV.U32 R16, RZ, RZ, -0x1 ;  /* 0xffffffffff107424 */ /* 0x000fe200078e00ff */
[----:B------:R-:W-:Y:S01]  /*78c0*/  SHF.R.U32.HI R4, RZ, 0x2, R10 ;  /* 0x00000002ff047819 */ /* 0x000fe2000001160a */
[----:B------:R-:W-:Y:S01]  /*78d0*/  IMAD.MOV.U32 R18, RZ, RZ, -0x1 ;  /* 0xffffffffff127424 */ /* 0x000fe200078e00ff */
[----:B------:R-:W-:Y:S01]  /*78e0*/  ISETP.GT.U32.AND P1, PT, R10, 0x3, PT ;  /* 0x000000030a00780c */ /* 0x000fe20003f24070 */
[----:B------:R-:W-:Y:S01]  /*78f0*/  IMAD.MOV.U32 R12, RZ, RZ, -0x1 ;  /* 0xffffffffff0c7424 */ /* 0x000fe200078e00ff */
[----:B------:R-:W-:-:S02]  /*7900*/  LOP3.LUT R4, R4, 0x1, RZ, 0xc0, !PT ;  /* 0x0000000104047812 */ /* 0x000fc400078ec0ff */
[----:B------:R-:W-:Y:S01]  /*7910*/  ISETP.LT.U32.AND P1, PT, R15, 0x4, P1 ;  /* 0x000000040f00780c */ /* 0x000fe20000f21070 */
[----:B------:R-:W0:Y:S01]  /*7920*/  @P2 S2R R6, SR_CgaCtaId ;  /* 0x0000000000062919 */ /* 0x000e220000008800 */
[----:B------:R-:W-:Y:S02]  /*7930*/  @P2 MOV R5, 0x400 ;  /* 0x0000040000052802 */ /* 0x000fe40000000f00 */
[----:B------:R-:W-:Y:S02]  /*7940*/  IADD3.X R3, R3, UR4, RZ, P5, !PT ;  /* 0x0000000403037c10 */ /* 0x000fe4000affe4ff */
[----:B------:R-:W-:Y:S02]  /*7950*/  ISETP.GE.U32.AND P5, PT, R2, UR8, PT ;  /* 0x0000000802007c0c */ /* 0x000fe4000bfa6070 */
[----:B------:R-:W-:Y:S02]  /*7960*/  LOP3.LUT R10, R10, 0x3, RZ, 0xc0, !PT ;  /* 0x000000030a0a7812 */ /* 0x000fe400078ec0ff */
[----:B------:R-:W-:-:S02]  /*7970*/  PRMT R14, RZ, 0x7610, R14 ;  /* 0x00007610ff0e7816 */ /* 0x000fc4000000000e */
[----:B0-----:R-:W-:-:S04]  /*7980*/  @P2 LEA R5, R6, R5, 0x18 ;  /* 0x0000000506052211 */ /* 0x001fc800078ec0ff */
[----:B------:R0:W-:Y:S01]  /*7990*/  @P2 SYNCS.ARRIVE.TRANS64.A1T0 RZ, [R5+URZ+0x58], RZ ;  /* 0x000058ff05ff29a7 */ /* 0x0001e2000810003f */
[----:B------:R-:W-:Y:S02]  /*79a0*/  ISETP.NE.U32.AND P2, PT, R4, 0x1, PT ;  /* 0x000000010400780c */ /* 0x000fe40003f45070 */
[----:B------:R-:W-:Y:S02]  /*79b0*/  SEL R4, RZ, 0x1, !P1 ;  /* 0x00000001ff047807 */ /* 0x000fe40004800000 */
[----:B------:R-:W-:Y:S02]  /*79c0*/  ISETP.GE.U32.AND.EX P1, PT, R3, UR9, PT, P5 ;  /* 0x0000000903007c0c */ /* 0x000fe4000bf26150 */
[----:B------:R-:W-:-:S04]  /*79d0*/  ISETP.GT.U32.AND P2, PT, R15, 0x3, !P2 ;  /* 0x000000030f00780c */ /* 0x000fc80005744070 */
[----:B0-----:R-:W-:-:S04]  /*79e0*/  SEL R5, RZ, 0x1, !P2 ;  /* 0x00000001ff057807 */ /* 0x001fc80005000000 */
[--C-:B------:R-:W-:Y:S02]  /*79f0*/  LOP3.LUT R11, R5, R11, R4.reuse, 0x96, !PT ;  /* 0x0000000b050b7212 */ /* 0x100fe400078e9604 */
[----:B------:R-:W-:Y:S01]  /*7a00*/  PRMT R4, RZ, 0x7610, R4 ;  /* 0x00007610ff047816 */ /* 0x000fe20000000004 */
[----:B------:R-:W-:Y:S06]  /*7a10*/  @P1 BRA `(.L_x_166) ;  /* 0x00000004004c1947 */ /* 0x000fec0003800000 */
[----:B------:R-:W-:Y:S01]  /*7a20*/  ULDC.64 UR8, c[0x0][0x728] ;  /* 0x0001ca0000087ab9 */ /* 0x000fe20000000a00 */
[----:B------:R-:W0:Y:S01]  /*7a30*/  S2R R16, SR_CTAID.X ;  /* 0x0000000000107919 */ /* 0x000e220000002500 */
[----:B------:R-:W-:Y:S01]  /*7a40*/  ISETP.NE.U32.AND P1, PT, RZ, UR8, PT ;  /* 0x00000008ff007c0c */ /* 0x000fe2000bf25070 */
[----:B------:R-:W-:Y:S01]  /*7a50*/  ULDC UR11, c[0x0][0x730] ;  /* 0x0001cc00000b7ab9 */ /* 0x000fe20000000800 */
[----:B------:R-:W-:Y:S01]  /*7a60*/  IMAD.MOV.U32 R4, RZ, RZ, R2 ;  /* 0x000000ffff047224 */ /* 0x000fe200078e0002 */
[----:B------:R-:W1:Y:S01]  /*7a70*/  S2R R12, SR_CTAID.Y ;  /* 0x00000000000c7919 */ /* 0x000e620000002600 */
[----:B------:R-:W-:Y:S01]  /*7a80*/  ISETP.NE.AND.EX P1, PT, RZ, UR9, PT, P1 ;  /* 0x00000009ff007c0c */ /* 0x000fe2000bf25310 */
[----:B------:R-:W-:-:S12]  /*7a90*/  IMAD.MOV.U32 R5, RZ, RZ, R3 ;  /* 0x000000ffff057224 */ /* 0x000fd800078e0003 */
[----:B------:R-:W-:Y:S05]  /*7aa0*/  @!P1 BRA `(.L_x_167) ;  /* 0x0000000000289947 */ /* 0x000fea0003800000 */
[----:B------:R-:W-:Y:S02]  /*7ab0*/  ULDC UR10, c[0x0][0x734] ;  /* 0x0001cd00000a7ab9 */ /* 0x000fe40000000800 */
[----:B------:R-:W-:-:S05]  /*7ac0*/  IADD3 R9, P1, R2, UR10, RZ ;  /* 0x0000000a02097c10 */ /* 0x000fca000ff3e0ff */
[----:B------:R-:W-:-:S04]  /*7ad0*/  IMAD.X R19, RZ, RZ, R3, P1 ;  /* 0x000000ffff137224 */ /* 0x000fc800008e0603 */
[----:B------:R-:W-:-:S04]  /*7ae0*/  IMAD.WIDE.U32 R6, R19, UR8, RZ ;  /* 0x0000000813067c25 */ /* 0x000fc8000f8e00ff */
[----:B------:R-:W-:-:S04]  /*7af0*/  IMAD.WIDE.U32 R6, P1, R9, UR9, R6 ;  /* 0x0000000909067c25 */ /* 0x000fc8000f820006 */
[----:B------:R-:W-:-:S04]  /*7b00*/  IMAD.WIDE.U32 R8, R9, UR8, RZ ;  /* 0x0000000809087c25 */ /* 0x000fc8000f8e00ff */
[----:B------:R-:W-:Y:S01]  /*7b10*/  IMAD.X R5, RZ, RZ, RZ, P1 ;  /* 0x000000ffff057224 */ /* 0x000fe200008e06ff */
[----:B------:R-:W-:Y:S01]  /*7b20*/  IADD3 RZ, P1, R9, R6, RZ ;  /* 0x0000000609ff7210 */ /* 0x000fe20007f3e0ff */
[----:B------:R-:W-:-:S04]  /*7b30*/  IMAD.MOV.U32 R4, RZ, RZ, R7 ;  /* 0x000000ffff047224 */ /* 0x000fc800078e0007 */
[----:B------:R-:W-:-:S08]  /*7b40*/  IMAD.WIDE.U32.X R4, R19, UR9, R4, P1 ;  /* 0x0000000913047c25 */ /* 0x000fd000088e0404 */
.L_x_167:
[--C-:B------:R-:W-:Y:S01]  /*7b50*/  SHF.R.U64 R8, R4, UR11, R5.reuse ;  /* 0x0000000b04087c19 */ /* 0x100fe20008001205 */
[----:B------:R-:W-:Y:S01]  /*7b60*/  ULDC.64 UR8, c[0x0][0x720] ;  /* 0x0001c80000087ab9 */ /* 0x000fe20000000a00 */
[----:B------:R-:W-:Y:S01]  /*7b70*/  SHF.R.U32.HI R4, RZ, UR11, R5 ;  /* 0x0000000bff047c19 */ /* 0x000fe20008011605 */
[----:B------:R-:W2:Y:S01]  /*7b80*/  LDC R25, c[0x0][0x144] ;  /* 0x00005100ff197b82 */ /* 0x000ea20000000800 */
[----:B------:R-:W-:Y:S01]  /*7b90*/  IADD3 R7, P1, RZ, -R8, RZ ;  /* 0x80000008ff077210 */ /* 0x000fe20007f3e0ff */
[----:B------:R-:W-:Y:S01]  /*7ba0*/  ULDC.64 UR12, c[0x0][0x740] ;  /* 0x0001d000000c7ab9 */ /* 0x000fe20000000a00 */
[----:B0-----:R-:W-:Y:S01]  /*7bb0*/  I2FP.F32.U32 R9, R16 ;  /* 0x0000001000097245 */ /* 0x001fe20000201000 */
[----:B------:R-:W-:Y:S02]  /*7bc0*/  ULDC UR10, c[0x0][0x708] ;  /* 0x0001c200000a7ab9 */ /* 0x000fe40000000800 */
[----:B------:R-:W-:Y:S01]  /*7bd0*/  IMAD.X R4, RZ, RZ, ~R4, P1 ;  /* 0x000000ffff047224 */ /* 0x000fe200008e0e04 */
[----:B------:R-:W-:Y:S01]  /*7be0*/  ISETP.NE.U32.AND P1, PT, RZ, UR12, PT ;  /* 0x0000000cff007c0c */ /* 0x000fe2000bf25070 */
[----:B------:R-:W0:Y:S02]  /*7bf0*/  LDC R19, c[0x0][0x148] ;  /* 0x00005200ff137b82 */ /* 0x000e240000000800 */
[----:B------:R-:W-:Y:S01]  /*7c00*/  IMAD R6, R4, UR8, RZ ;  /* 0x0000000804067c24 */ /* 0x000fe2000f8e02ff */
[----:B------:R-:W-:Y:S01]  /*7c10*/  ISETP.NE.AND.EX P1, PT, RZ, UR13, PT, P1 ;  /* 0x0000000dff007c0c */ /* 0x000fe2000bf25310 */
[----:B------:R-:W-:Y:S01]  /*7c20*/  IMAD.WIDE.U32 R4, R7, UR8, R2 ;  /* 0x0000000807047c25 */ /* 0x000fe2000f8e0002 */
[----:B------:R-:W-:-:S03]  /*7c30*/  ULDC UR8, c[0x0][0x150] ;  /* 0x0000540000087ab9 */ /* 0x000fc60000000800 */
[----:B------:R-:W-:Y:S02]  /*7c40*/  IMAD R7, R7, UR9, R6 ;  /* 0x0000000907077c24 */ /* 0x000fe4000f8e0206 */
[----:B------:R-:W-:Y:S01]  /*7c50*/  FMUL R6, R9, UR8 ;  /* 0x0000000809067c20 */ /* 0x000fe20008400000 */
[----:B------:R-:W-:Y:S01]  /*7c60*/  ULDC UR8, c[0x0][0x718] ;  /* 0x0001c60000087ab9 */ /* 0x000fe20000000800 */
[----:B------:R-:W-:Y:S01]  /*7c70*/  ULDC UR9, c[0x0][0x154] ;  /* 0x0000550000097ab9 */ /* 0x000fe20000000800 */
[----:B------:R-:W-:-:S03]  /*7c80*/  IMAD.IADD R5, R5, 0x1, R7 ;  /* 0x0000000105057824 */ /* 0x000fc600078e0207 */
[----:B------:R-:W3:Y:S02]  /*7c90*/  F2I.U32.TRUNC.NTZ R6, R6 ;  /* 0x0000000600067305 */ /* 0x000ee4000020f000 */
[----:B------:R-:W-:Y:S02]  /*7ca0*/  SHF.R.U64 R9, R4, UR8, R5 ;  /* 0x0000000804097c19 */ /* 0x000fe40008001205 */
[----:B-1----:R-:W-:-:S05]  /*7cb0*/  I2FP.F32.U32 R4, R12 ;  /* 0x0000000c00047245 */ /* 0x002fca0000201000 */
[----:B------:R-:W-:Y:S01]  /*7cc0*/  FMUL R21, R4, UR9 ;  /* 0x0000000904157c20 */ /* 0x000fe20008400000 */
[----:B------:R-:W-:Y:S01]  /*7cd0*/  SHF.R.U32.HI R4, RZ, UR8, R5 ;  /* 0x00000008ff047c19 */ /* 0x000fe20008011605 */
[----:B------:R-:W-:-:S03]  /*7ce0*/  ULDC UR8, c[0x0][0x758] ;  /* 0x0001d60000087ab9 */ /* 0x000fc60000000800 */
[--C-:B------:R-:W-:Y:S01]  /*7cf0*/  SHF.R.U64 R20, R9, UR10, R4.reuse ;  /* 0x0000000a09147c19 */ /* 0x100fe20008001204 */
[----:B------:R-:W1:Y:S01]  /*7d00*/  F2I.U32.TRUNC.NTZ R21, R21 ;  /* 0x0000001500157305 */ /* 0x000e62000020f000 */
[----:B------:R-:W-:Y:S01]  /*7d10*/  SHF.R.U32.HI R5, RZ, UR10, R4 ;  /* 0x0000000aff057c19 */ /* 0x000fe20008011604 */
[----:B---3--:R-:W-:-:S03]  /*7d20*/  IMAD.MOV R6, RZ, RZ, -R6 ;  /* 0x000000ffff067224 */ /* 0x008fc600078e0a06 */
[--C-:B------:R-:W-:Y:S01]  /*7d30*/  SHF.R.U64 R18, R20, UR8, R5.reuse ;  /* 0x0000000814127c19 */ /* 0x100fe20008001205 */
[----:B--2---:R-:W-:Y:S01]  /*7d40*/  IMAD R16, R25, R6, R16 ;  /* 0x0000000619107224 */ /* 0x004fe200078e0210 */
[----:B------:R-:W-:-:S03]  /*7d50*/  SHF.R.U32.HI R23, RZ, UR8, R5 ;  /* 0x00000008ff177c19 */ /* 0x000fc60008011605 */
[----:B------:R-:W-:Y:S02]  /*7d60*/  IMAD.MOV.U32 R4, RZ, RZ, R18 ;  /* 0x000000ffff047224 */ /* 0x000fe400078e0012 */
[----:B------:R-:W-:Y:S01]  /*7d70*/  IMAD.MOV.U32 R5, RZ, RZ, R23 ;  /* 0x000000ffff057224 */ /* 0x000fe200078e0017 */
[----:B-1----:R-:W-:Y:S06]  /*7d80*/  @!P1 BRA `(.L_x_168) ;  /* 0x0000000000289947 */ /* 0x002fec0003800000 */
[----:B------:R-:W-:Y:S02]  /*7d90*/  ULDC UR8, c[0x0][0x74c] ;  /* 0x0001d30000087ab9 */ /* 0x000fe40000000800 */
[----:B------:R-:W-:-:S05]  /*7da0*/  IADD3 R5, P1, R18, UR8, RZ ;  /* 0x0000000812057c10 */ /* 0x000fca000ff3e0ff */
[----:B------:R-:W-:-:S04]  /*7db0*/  IMAD.X R23, RZ, RZ, R23, P1 ;  /* 0x000000ffff177224 */ /* 0x000fc800008e0617 */
[----:B------:R-:W-:-:S04]  /*7dc0*/  IMAD.WIDE.U32 R6, R23, UR12, RZ ;  /* 0x0000000c17067c25 */ /* 0x000fc8000f8e00ff */
[----:B------:R-:W-:-:S04]  /*7dd0*/  IMAD.WIDE.U32 R6, P1, R5, UR13, R6 ;  /* 0x0000000d05067c25 */ /* 0x000fc8000f820006 */
[----:B------:R-:W-:-:S04]  /*7de0*/  IMAD.WIDE.U32 R4, R5, UR12, RZ ;  /* 0x0000000c05047c25 */ /* 0x000fc8000f8e00ff */
[----:B------:R-:W-:Y:S01]  /*7df0*/  IMAD.MOV.U32 R4, RZ, RZ, R7 ;  /* 0x000000ffff047224 */ /* 0x000fe200078e0007 */
[----:B------:R-:W-:Y:S01]  /*7e00*/  IADD3 RZ, P2, R5, R6, RZ ;  /* 0x0000000605ff7210 */ /* 0x000fe20007f5e0ff */
[----:B------:R-:W-:-:S04]  /*7e10*/  IMAD.X R5, RZ, RZ, RZ, P1 ;  /* 0x000000ffff057224 */ /* 0x000fc800008e06ff */
[----:B------:R-:W-:-:S08]  /*7e20*/  IMAD.WIDE.U32.X R4, R23, UR13, R4, P2 ;  /* 0x0000000d17047c25 */ /* 0x000fd000090e0404 */
.L_x_168:
[----:B------:R-:W-:Y:S01]  /*7e30*/  ULDC UR8, c[0x0][0x748] ;  /* 0x0001d20000087ab9 */ /* 0x000fe20000000800 */
[----:B------:R-:W-:Y:S01]  /*7e40*/  LOP3.LUT R20, R20, UR7, RZ, 0xc0, !PT ;  /* 0x0000000714147c12 */ /* 0x000fe2000f8ec0ff */
[----:B------:R-:W-:Y:S01]  /*7e50*/  IMAD.MOV R21, RZ, RZ, -R21 ;  /* 0x000000ffff157224 */ /* 0x000fe200078e0a15 */
[----:B------:R-:W-:Y:S01]  /*7e60*/  SHF.R.U64 R5, R4, UR8, R5 ;  /* 0x0000000804057c19 */ /* 0x000fe20008001205 */
[----:B------:R-:W-:Y:S01]  /*7e70*/  ULDC UR8, c[0x0][0x738] ;  /* 0x0001ce0000087ab9 */ /* 0x000fe20000000800 */
[----:B------:R-:W-:Y:S01]  /*7e80*/  LOP3.LUT R9, R9, UR5, RZ, 0xc0, !PT ;  /* 0x0000000509097c12 */ /* 0x000fe2000f8ec0ff */
[----:B0-----:R-:W-:Y:S01]  /*7e90*/  @P4 IMAD R16, R19, R21, R12 ;  /* 0x0000001513104224 */ /* 0x001fe200078e020c */
[----:B------:R-:W-:Y:S01]  /*7ea0*/  ULDC UR9, c[0x0][0x710] ;  /* 0x0001c40000097ab9 */ /* 0x000fe20000000800 */
[----:B------:R-:W-:Y:S02]  /*7eb0*/  IMAD.MOV R7, RZ, RZ, -R5 ;  /* 0x000000ffff077224 */ /* 0x000fe400078e0a05 */
[----:B------:R-:W-:-:S02]  /*7ec0*/  IMAD R5, R5, UR6, R20 ;  /* 0x0000000605057c24 */ /* 0x000fc4000f8e0214 */
[----:B------:R-:W-:Y:S01]  /*7ed0*/  IMAD R18, R7, UR8, R18 ;  /* 0x0000000807127c24 */ /* 0x000fe2000f8e0212 */
[----:B------:R-:W-:Y:S01]  /*7ee0*/  ULDC UR8, c[0x0][0x700] ;  /* 0x0001c00000087ab9 */ /* 0x000fe20000000800 */
[----:B------:R-:W-:Y:S02]  /*7ef0*/  IMAD R16, R5, UR9, R16 ;  /* 0x0000000905107c24 */ /* 0x000fe4000f8e0210 */
[----:B------:R-:W-:Y:S02]  /*7f00*/  IMAD R5, R18, UR8, R9 ;  /* 0x0000000812057c24 */ /* 0x000fe4000f8e0209 */
[----:B------:R-:W-:Y:S02]  /*7f10*/  IMAD.MOV.U32 R4, RZ, RZ, 0x1 ;  /* 0x00000001ff047424 */ /* 0x000fe400078e00ff */
[----:B------:R-:W-:Y:S01]  /*7f20*/  IMAD.MOV.U32 R12, RZ, RZ, R8 ;  /* 0x000000ffff0c7224 */ /* 0x000fe200078e0008 */
[----:B------:R-:W-:Y:S02]  /*7f30*/  SEL R18, R5, R16, !P4 ;  /* 0x0000001005127207 */ /* 0x000fe40006000000 */
[----:B------:R-:W-:-:S07]  /*7f40*/  SEL R16, R16, R5, !P4 ;  /* 0x0000000510107207 */ /* 0x000fce0006000000 */
.L_x_166:
[----:B------:R-:W-:Y:S05]  /*7f50*/  BSYNC B1 ;  /* 0x0000000000017941 */ /* 0x000fea0003800000 */
.L_x_165:
[----:B------:R-:W-:-:S13]  /*7f60*/  LOP3.LUT P1, RZ, R4, 0xff, RZ, 0xc0, !PT ;  /* 0x000000ff04ff7812 */ /* 0x000fda000782c0ff */
[----:B------:R-:W-:Y:S05]  /*7f70*/  @P1 BRA `(.L_x_169) ;  /* 0xfffffff000f41947 */ /* 0x000fea000383ffff */
[----:B------:R-:W-:Y:S05]  /*7f80*/  BSYNC B0 ;  /* 0x0000000000007941 */ /* 0x000fea0003800000 */
.L_x_157:
[----:B------:R-:W-:-:S03]  /*7f90*/  UMOV UR8, 0xffffffff ;  /* 0xffffffff00087882 */ /* 0x000fc60000000000 */
[----:B------:R-:W-:Y:S05]  /*7fa0*/  BRA.DIV UR8, `(.L_x_170) ;  /* 0x0000000608047947 */ /* 0x000fea000b800000 */
[----:B------:R-:W-:-:S13]  /*7fb0*/  ELECT P0, URZ, PT ;  /* 0x00000000003f782f */ /* 0x000fda0003800000 */
.L_x_184:
[----:B------:R-:W-:Y:S04]  /*7fc0*/  BSSY B0, `(.L_x_171) ;  /* 0x000002b000007945 */ /* 0x000fe80003800000 */
[----:B------:R-:W-:Y:S05]  /*7fd0*/  @!P0 BRA `(.L_x_172) ;  /* 0x0000000000a48947 */ /* 0x000fea0003800000 */
[----:B------:R-:W-:-:S04]  /*7fe0*/  LOP3.LUT R0, R0, 0x2, RZ, 0xfc, !PT ;  /* 0x0000000200007812 */ /* 0x000fc800078efcff */
[----:B------:R-:W-:-:S13]  /*7ff0*/  ISETP.NE.AND P0, PT, R0, 0x3, PT ;  /* 0x000000030000780c */ /* 0x000fda0003f05270 */
[----:B------:R-:W-:Y:S05]  /*8000*/  @!P0 BRA `(.L_x_173) ;  /* 0x0000000000048947 */ /* 0x000fea0003800000 */
[----:B------:R-:W-:Y:S01]  /*8010*/  BPT.TRAP 0x1 ;  /* 0x000000040000795c */ /* 0x000fe20000300000 */
.L_x_173:
[----:B------:R-:W0:Y:S01]  /*8020*/  S2R R3, SR_CgaCtaId ;  /* 0x0000000000037919 */ /* 0x000e220000008800 */
[----:B------:R-:W-:Y:S02]  /*8030*/  MOV R0, 0x400 ;  /* 0x0000040000007802 */ /* 0x000fe40000000f00 */
[----:B------:R-:W-:Y:S02]  /*8040*/  SHF.L.U32 R2, R11, 0x1f, RZ ;  /* 0x0000001f0b027819 */ /* 0x000fe400000006ff */
[----:B0-----:R-:W-:-:S05]  /*8050*/  LEA R3, R3, R0, 0x18 ;  /* 0x0000000003037211 */ /* 0x001fca00078ec0ff */
[----:B------:R-:W-:-:S04]  /*8060*/  VIADD R3, R3, 0x20 ;  /* 0x0000002003037836 */ /* 0x000fc80000000000 */
[C---:B------:R-:W-:Y:S02]  /*8070*/  IMAD R5, R10.reuse, 0x8, R3 ;  /* 0x000000080a057824 */ /* 0x040fe400078e0203 */
[----:B------:R-:W-:Y:S02]  /*8080*/  VIADD R10, R10, 0x1 ;  /* 0x000000010a0a7836 */ /* 0x000fe40000000000 */
[----:B------:R-:W0:Y:S03]  /*8090*/  SYNCS.PHASECHK.TRANS64.TRYWAIT P0, [R5+URZ], R2 ;  /* 0x00000002050075a7 */ /* 0x000e26000800017f */
[----:B------:R-:W-:-:S04]  /*80a0*/  ISETP.NE.AND P1, PT, R10, 0x4, PT ;  /* 0x000000040a00780c */ /* 0x000fc80003f25270 */
[----:B------:R-:W-:Y:S02]  /*80b0*/  SEL R0, RZ, 0x1, P1 ;  /* 0x00000001ff007807 */ /* 0x000fe40000800000 */
[----:B------:R-:W-:Y:S02]  /*80c0*/  SEL R10, R10, RZ, P1 ;  /* 0x000000ff0a0a7207 */ /* 0x000fe40000800000 */
[----:B------:R-:W-:-:S03]  /*80d0*/  LOP3.LUT R11, R11, R0, RZ, 0x3c, !PT ;  /* 0x000000000b0b7212 */ /* 0x000fc600078e3cff */
[----:B------:R-:W-:Y:S01]  /*80e0*/  IMAD R7, R10, 0x8, R3 ;  /* 0x000000080a077824 */ /* 0x000fe200078e0203 */
[----:B------:R-:W-:Y:S01]  /*80f0*/  SHF.L.U32 R4, R11, 0x1f, RZ ;  /* 0x0000001f0b047819 */ /* 0x000fe200000006ff */
[----:B0-----:R-:W-:Y:S06]  /*8100*/  @!P0 BRA `(.L_x_174) ;  /* 0x0000000000d08947 */ /* 0x001fec0003800000 */
.L_x_185:
[----:B------:R-:W1:Y:S01]  /*8110*/  SYNCS.PHASECHK.TRANS64.TRYWAIT P0, [R7+URZ], R4 ;  /* 0x00000004070075a7 */ /* 0x000e62000800017f */
[----:B------:R-:W-:-:S05]  /*8120*/  VIADD R0, R10, 0x1 ;  /* 0x000000010a007836 */ /* 0x000fca0000000000 */
[----:B------:R-:W-:-:S04]  /*8130*/  ISETP.NE.AND P1, PT, R0, 0x4, PT ;  /* 0x000000040000780c */ /* 0x000fc80003f25270 */
[----:B0-----:R-:W-:Y:S02]  /*8140*/  SEL R2, RZ, 0x1, P1 ;  /* 0x00000001ff027807 */ /* 0x001fe40000800000 */
[----:B------:R-:W-:Y:S02]  /*8150*/  SEL R0, R0, RZ, P1 ;  /* 0x000000ff00007207 */ /* 0x000fe40000800000 */
[----:B------:R-:W-:-:S03]  /*8160*/  LOP3.LUT R11, R11, R2, RZ, 0x3c, !PT ;  /* 0x000000020b0b7212 */ /* 0x000fc600078e3cff */
[----:B------:R-:W-:Y:S01]  /*8170*/  IMAD R6, R0, 0x8, R3 ;  /* 0x0000000800067824 */ /* 0x000fe200078e0203 */
[----:B------:R-:W-:Y:S01]  /*8180*/  SHF.L.U32 R5, R11, 0x1f, RZ ;  /* 0x0000001f0b057819 */ /* 0x000fe200000006ff */
[----:B-1----:R-:W-:Y:S06]  /*8190*/  @!P0 BRA `(.L_x_175) ;  /* 0x0000000000c08947 */ /* 0x002fec0003800000 */
.L_x_186:
[----:B------:R-:W1:Y:S01]  /*81a0*/  SYNCS.PHASECHK.TRANS64.TRYWAIT P0, [R6+URZ], R5 ;  /* 0x00000005060075a7 */ /* 0x000e62000800017f */
[----:B------:R-:W-:-:S05]  /*81b0*/  VIADD R0, R0, 0x1 ;  /* 0x0000000100007836 */ /* 0x000fca0000000000 */
[----:B------:R-:W-:-:S04]  /*81c0*/  ISETP.NE.AND P1, PT, R0, 0x4, PT ;  /* 0x000000040000780c */ /* 0x000fc80003f25270 */
[----:B------:R-:W-:Y:S02]  /*81d0*/  SEL R2, RZ, 0x1, P1 ;  /* 0x00000001ff027807 */ /* 0x000fe40000800000 */
[----:B------:R-:W-:Y:S02]  /*81e0*/  SEL R0, R0, RZ, P1 ;  /* 0x000000ff00007207 */ /* 0x000fe40000800000 */
[----:B------:R-:W-:Y:S01]  /*81f0*/  LOP3.LUT R2, R11, R2, RZ, 0x3c, !PT ;  /* 0x000000020b027212 */ /* 0x000fe200078e3cff */
[----:B-1----:R-:W-:Y:S06]  /*8200*/  @!P0 BRA `(.L_x_176) ;  /* 0x0000000000b88947 */ /* 0x002fec0003800000 */
.L_x_187:
[----:B------:R-:W-:Y:S01]  /*8210*/  IMAD R3, R0, 0x8, R3 ;  /* 0x0000000800037824 */ /* 0x000fe200078e0203 */
[----:B------:R-:W-:-:S07]  /*8220*/  SHF.L.U32 R0, R2, 0x1f, RZ ;  /* 0x0000001f02007819 */ /* 0x000fce00000006ff */
.L_x_177:
[----:B--2---:R2:W3:Y:S02]  /*8230*/  SYNCS.PHASECHK.TRANS64.TRYWAIT P0, [R3+URZ], R0 ;  /* 0x00000000030075a7 */ /* 0x0044e4000800017f */
[----:B---3--:R-:W-:Y:S05]  /*8240*/  @!P0 NANOSLEEP.SYNCS 0x989680 ;  /* 0x009896800000895d */ /* 0x008fea0003900000 */
[----:B------:R-:W3:Y:S02]  /*8250*/  @!P0 SYNCS.PHASECHK.TRANS64 P0, [R3+URZ], R0 ;  /* 0x00000000030085a7 */ /* 0x000ee4000800007f */
[----:B---3--:R-:W-:Y:S05]  /*8260*/  @!P0 BRA `(.L_x_177) ;  /* 0xfffffffc00f08947 */ /* 0x008fea000383ffff */
.L_x_172:
[----:B------:R-:W-:Y:S05]  /*8270*/  BSYNC B0 ;  /* 0x0000000000007941 */ /* 0x000fea0003800000 */
.L_x_171:
[----:B------:R-:W-:Y:S05]  /*8280*/  EXIT ;  /* 0x000000000000794d */ /* 0x000fea0003800000 */
.L_x_17:
[----:B-1----:R-:W-:-:S04]  /*8290*/  IMAD.U32 R89, RZ, RZ, UR8 ;  /* 0x00000008ff597e24 */ /* 0x002fc8000f8e00ff */
[----:B------:R1:W4:Y:S03]  /*82a0*/  SYNCS.PHASECHK.TRANS64.TRYWAIT P0, [R89+URZ], R88 ;  /* 0x00000058590075a7 */ /* 0x000326000800017f */
[----:B----4-:R-:W-:Y:S05]  /*82b0*/  @!P0 NANOSLEEP.SYNCS 0x989680 ;  /* 0x009896800000895d */ /* 0x010fea0003900000 */
[----:B------:R-:W4:Y:S02]  /*82c0*/  @!P0 SYNCS.PHASECHK.TRANS64 P0, [R89+URZ], R88 ;  /* 0x00000058590085a7 */ /* 0x000f24000800007f */
[----:B----4-:R-:W-:Y:S05]  /*82d0*/  @!P0 BRA `(.L_x_17) ;  /* 0xfffffffc00ec8947 */ /* 0x010fea000383ffff */
[----:B------:R-:W-:Y:S05]  /*82e0*/  BRA `(.L_x_16) ;  /* 0xffffff9000e47947 */ /* 0x000fea000383ffff */
.L_x_158:
[----:B------:R-:W-:Y:S01]  /*82f0*/  BSSY B1, `(.L_x_178) ;  /* 0x0000006000017945 */ /* 0x000fe20003800000 */
[----:B------:R-:W-:-:S07]  /*8300*/  IMAD.MOV.U32 R4, RZ, RZ, -0x1 ;  /* 0xffffffffff047424 */ /* 0x000fce00078e00ff */
[----:B------:R-:W-:Y:S05]  /*8310*/  WARPSYNC.COLLECTIVE R4, `(.L_x_179) ;  /* 0x00000000040c7348 */ /* 0x000fea0003c00000 */
[----:B------:R-:W-:Y:S02]  /*8320*/  ELECT P1, UR62, PT ;  /* 0x00000000003e782f */ /* 0x000fe40003820000 */
[----:B------:R-:W-:Y:S01]  /*8330*/  MOV R4, UR62 ;  /* 0x0000003e00047c02 */ /* 0x000fe20008000f00 */
[----:B------:R-:W-:Y:S10]  /*8340*/  ENDCOLLECTIVE ;  /* 0x000000000000791b */ /* 0x000ff40003800000 */
.L_x_179:
[----:B------:R-:W-:Y:S05]  /*8350*/  BSYNC B1 ;  /* 0x0000000000017941 */ /* 0x000fea0003800000 */
.L_x_178:
[----:B------:R-:W-:Y:S05]  /*8360*/  BRA `(.L_x_180) ;  /* 0xfffffff000047947 */ /* 0x000fea000383ffff */
.L_x_161:
[----:B-1----:R1:W2:Y:S02]  /*8370*/  SYNCS.PHASECHK.TRANS64.TRYWAIT P1, [R20+URZ+0x20], R7 ;  /* 0x00002007140075a7 */ /* 0x0022a4000802017f */
[----:B--2---:R-:W-:Y:S05]  /*8380*/  @!P1 NANOSLEEP.SYNCS 0x989680 ;  /* 0x009896800000995d */ /* 0x004fea0003900000 */
[----:B------:R-:W2:Y:S02]  /*8390*/  @!P1 SYNCS.PHASECHK.TRANS64 P1, [R20+URZ+0x20], R7 ;  /* 0x00002007140095a7 */ /* 0x000ea4000802007f */
[----:B--2---:R-:W-:Y:S05]  /*83a0*/  @!P1 BRA `(.L_x_161) ;  /* 0xfffffffc00f09947 */ /* 0x004fea000383ffff */
[----:B------:R-:W-:Y:S05]  /*83b0*/  BRA `(.L_x_181) ;  /* 0xfffffff000447947 */ /* 0x000fea000383ffff */
.L_x_170:
[----:B------:R-:W-:Y:S01]  /*83c0*/  BSSY B0, `(.L_x_182) ;  /* 0x0000006000007945 */ /* 0x000fe20003800000 */
[----:B------:R-:W-:-:S07]  /*83d0*/  IMAD.MOV.U32 R4, RZ, RZ, -0x1 ;  /* 0xffffffffff047424 */ /* 0x000fce00078e00ff */
[----:B------:R-:W-:Y:S05]  /*83e0*/  WARPSYNC.COLLECTIVE R4, `(.L_x_183) ;  /* 0x00000000040c7348 */ /* 0x000fea0003c00000 */
[----:B------:R-:W-:Y:S02]  /*83f0*/  ELECT P1, UR62, PT ;  /* 0x00000000003e782f */ /* 0x000fe40003820000 */
[----:B------:R-:W-:Y:S01]  /*8400*/  MOV R4, UR62 ;  /* 0x0000003e00047c02 */ /* 0x000fe20008000f00 */
[----:B------:R-:W-:Y:S10]  /*8410*/  ENDCOLLECTIVE ;  /* 0x000000000000791b */ /* 0x000ff40003800000 */
.L_x_183:
[----:B------:R-:W-:Y:S05]  /*8420*/  BSYNC B0 ;  /* 0x0000000000007941 */ /* 0x000fea0003800000 */
.L_x_182:
[----:B------:R-:W-:Y:S01]  /*8430*/  PLOP3.LUT P0, PT, P1, PT, PT, 0x80, 0x0 ;  /* 0x000000000000781c */ /* 0x000fe20000f0f070 */
[----:B------:R-:W-:-:S12]  /*8440*/  BRA `(.L_x_184) ;  /* 0xfffffff800dc7947 */ /* 0x000fd8000383ffff */
.L_x_174:
[----:B0-----:R0:W1:Y:S02]  /*8450*/  SYNCS.PHASECHK.TRANS64.TRYWAIT P0, [R5+URZ], R2 ;  /* 0x00000002050075a7 */ /* 0x001064000800017f */
[----:B-1----:R-:W-:Y:S05]  /*8460*/  @!P0 NANOSLEEP.SYNCS 0x989680 ;  /* 0x009896800000895d */ /* 0x002fea0003900000 */
[----:B------:R-:W1:Y:S02]  /*8470*/  @!P0 SYNCS.PHASECHK.TRANS64 P0, [R5+URZ], R2 ;  /* 0x00000002050085a7 */ /* 0x000e64000800007f */
[----:B-1----:R-:W-:Y:S05]  /*8480*/  @!P0 BRA `(.L_x_174) ;  /* 0xfffffffc00f08947 */ /* 0x002fea000383ffff */
[----:B------:R-:W-:Y:S05]  /*8490*/  BRA `(.L_x_185) ;  /* 0xfffffffc001c7947 */ /* 0x000fea000383ffff */
.L_x_175:
[----:B0-----:R0:W1:Y:S02]  /*84a0*/  SYNCS.PHASECHK.TRANS64.TRYWAIT P0, [R7+URZ], R4 ;  /* 0x00000004070075a7 */ /* 0x001064000800017f */
[----:B-1----:R-:W-:Y:S05]  /*84b0*/  @!P0 NANOSLEEP.SYNCS 0x989680 ;  /* 0x009896800000895d */ /* 0x002fea0003900000 */
[----:B------:R-:W1:Y:S02]  /*84c0*/  @!P0 SYNCS.PHASECHK.TRANS64 P0, [R7+URZ], R4 ;  /* 0x00000004070085a7 */ /* 0x000e64000800007f */
[----:B-1----:R-:W-:Y:S05]  /*84d0*/  @!P0 BRA `(.L_x_175) ;  /* 0xfffffffc00f08947 */ /* 0x002fea000383ffff */
[----:B------:R-:W-:Y:S05]  /*84e0*/  BRA `(.L_x_186) ;  /* 0xfffffffc002c7947 */ /* 0x000fea000383ffff */
.L_x_176:
[----:B-1----:R1:W2:Y:S02]  /*84f0*/  SYNCS.PHASECHK.TRANS64.TRYWAIT P0, [R6+URZ], R5 ;  /* 0x00000005060075a7 */ /* 0x0022a4000800017f */
[----:B--2---:R-:W-:Y:S05]  /*8500*/  @!P0 NANOSLEEP.SYNCS 0x989680 ;  /* 0x009896800000895d */ /* 0x004fea0003900000 */
[----:B------:R-:W2:Y:S02]  /*8510*/  @!P0 SYNCS.PHASECHK.TRANS64 P0, [R6+URZ], R5 ;  /* 0x00000005060085a7 */ /* 0x000ea4000800007f */
[----:B--2---:R-:W-:Y:S05]  /*8520*/  @!P0 BRA `(.L_x_176) ;  /* 0xfffffffc00f08947 */ /* 0x004fea000383ffff */
[----:B------:R-:W-:Y:S05]  /*8530*/  BRA `(.L_x_187) ;  /* 0xfffffffc00347947 */ /* 0x000fea000383ffff */
.L_x_188:
[----:B------:R-:W-:-:S00]  /*8540*/  BRA `(.L_x_188) ;  /* 0xfffffffc00fc7947 */ /* 0x000fc0000383ffff */
[----:B------:R-:W-:-:S00]  /*8550*/  NOP ;  /* 0x0000000000007918 */ /* 0x000fc00000000000 */
        /* <DEDUP_REMOVED lines=10> */
.L_x_189:


//--------------------- .nv.shared._ZN7cutlass13device_kernelINS_4gemm6kernel13GemmUniversalIN4cute5tupleIJiiiiEEENS1_10collective13CollectiveMmaINS1_40MainloopSm90TmaGmmaWarpSpecializedSparseILi4ENS5_IJNS4_1CILi1EEESB_SB_EEENS1_35KernelTmaWarpSpecializedCooperativeEEENS5_IJNSA_ILi128EEESF_SF_EEENS_6half_tENS5_IJNS4_6LayoutINS5_IJiNS5_IJNSA_ILi2EEEiEEEiEEENS5_IJlNS5_IJSB_SJ_EEElEEEEENSI_INS5_IJNS5_IJNS5_IJNSA_ILi8EEESJ_NSA_ILi4EEEEEEiEEENS5_IJNS5_IJNSA_ILi16EEESJ_SQ_EEEiEEEiEEENS5_IJNS5_IJNS5_IJSF_ST_NSA_ILi2048EEEEEENSA_ILi8192EEEEEENS5_IJNS5_IJSB_NSA_ILi1024EEENSA_ILi32EEEEEElEEElEEEEEEEESH_NS5_IJlSB_lEEENS4_8TiledMMAINS4_8MMA_AtomIJNS4_4SM904GMMA6SPARSE27GMMA_64x128x32_F32F16F16_SSILNS1C_5MajorE0ELS1F_0ELNS1C_7ScaleInE1ELS1G_1ELNS1C_9SparseSelE0EEEEEENSI_INS5_IJSJ_SB_SB_EEENS5_IJSB_NSA_ILi0EEES1L_EEEEENS5_IJNS4_10UnderscoreES1O_S1O_EEEEENS4_13SM90_TMA_LOADENS4_14ComposedLayoutINS4_7SwizzleILi3ELi4ELi3EEENS4_25smem_sparse_ptr_flag_bitsILi2ELi16EEENSI_INS5_IJNS5_IJSB_SP_EEENS5_IJSJ_NSA_ILi64EEEEEEEEENS5_IJNS5_IJS1L_SF_EEESM_EEEEEEEvNS4_8identityES1R_NS1S_IS1U_NS4_18smem_ptr_flag_bitsILi16EEENSI_INS5_IJSP_S1Y_EEENS5_IJS1Y_SB_EEEEEEEvS25_EENS_8epilogue10collective6detail29Sm90TmaWarpSpecializedAdapterINS2E_15DefaultEpilogueIfNS5_IJSB_llEEES2I_NS2D_6thread17LinearCombinationIfLi1EffLNS2J_9ScaleType4KindE0ELNS_15FloatRoundStyleE2EfEENS1_15EpilogueDefaultEEEEEvvEEEEvNT_6ParamsE --------------------------
	.section	.nv.shared._ZN7cutlass13device_kernelINS_4gemm6kernel13GemmUniversalIN4cute5tupleIJiiiiEEENS1_10collective13CollectiveMmaINS1_40MainloopSm90TmaGmmaWarpSpecializedSparseILi4ENS5_IJNS4_1CILi1EEESB_SB_EEENS1_35KernelTmaWarpSpecializedCooperativeEEENS5_IJNSA_ILi128EEESF_SF_EEENS_6half_tENS5_IJNS4_6LayoutINS5_IJiNS5_IJNSA_ILi2EEEiEEEiEEENS5_IJlNS5_IJSB_SJ_EEElEEEEENSI_INS5_IJNS5_IJNS5_IJNSA_ILi8EEESJ_NSA_ILi4EEEEEEiEEENS5_IJNS5_IJNSA_ILi16EEESJ_SQ_EEEiEEEiEEENS5_IJNS5_IJNS5_IJSF_ST_NSA_ILi2048EEEEEENSA_ILi8192EEEEEENS5_IJNS5_IJSB_NSA_ILi1024EEENSA_ILi32EEEEEElEEElEEEEEEEESH_NS5_IJlSB_lEEENS4_8TiledMMAINS4_8MMA_AtomIJNS4_4SM904GMMA6SPARSE27GMMA_64x128x32_F32F16F16_SSILNS1C_5MajorE0ELS1F_0ELNS1C_7ScaleInE1ELS1G_1ELNS1C_9SparseSelE0EEEEEENSI_INS5_IJSJ_SB_SB_EEENS5_IJSB_NSA_ILi0EEES1L_EEEEENS5_IJNS4_10UnderscoreES1O_S1O_EEEEENS4_13SM90_TMA_LOADENS4_14ComposedLayoutINS4_7SwizzleILi3ELi4ELi3EEENS4_25smem_sparse_ptr_flag_bitsILi2ELi16EEENSI_INS5_IJNS5_IJSB_SP_EEENS5_IJSJ_NSA_ILi64EEEEEEEEENS5_IJNS5_IJS1L_SF_EEESM_EEEEEEEvNS4_8identityES1R_NS1S_IS1U_NS4_18smem_ptr_flag_bitsILi16EEENSI_INS5_IJSP_S1Y_EEENS5_IJS1Y_SB_EEEEEEEvS25_EENS_8epilogue10collective6detail29Sm90TmaWarpSpecializedAdapterINS2E_15DefaultEpilogueIfNS5_IJSB_llEEES2I_NS2D_6thread17LinearCombinationIfLi1EffLNS2J_9ScaleType4KindE0ELNS_15FloatRoundStyleE2EfEENS1_15EpilogueDefaultEEEEEvvEEEEvNT_6ParamsE,"aw",@nobits
	.sectionflags	@""
	.align	16
	.zero		1024


//--------------------- .nv.shared.reserved.0     --------------------------
	.section	.nv.shared.reserved.0,"aw",@nobits
	.weak		__nv_reservedSMEM_offset_0_alias
	.size		__nv_reservedSMEM_offset_0_alias, 0, 0
	.other		__nv_reservedSMEM_offset_0_alias,@"STO_CUDA_RESERVED_SHARED STV_DEFAULT"
__nv_reservedSMEM_offset_0_alias:
	.zero		0


//--------------------- .nv.global                --------------------------
	.section	.nv.global,"aw",@nobits
.nv.global:
	.type		_ZN39_INTERNAL_8416f248_4_k_cu_9079f8ff_31954cute1_E,@object
	.size		_ZN39_INTERNAL_8416f248_4_k_cu_9079f8ff_31954cute1_E,(_ZN39_INTERNAL_8416f248_4_k_cu_9079f8ff_31954cuda3std3__45__cpo6cbeginE - _ZN39_INTERNAL_8416f248_4_k_cu_9079f8ff_31954cute1_E)
_ZN39_INTERNAL_8416f248_4_k_cu_9079f8ff_31954cute1_E:
	.zero		1
	.type		_ZN39_INTERNAL_8416f248_4_k_cu_9079f8ff_31954cuda3std3__45__cpo6cbeginE,@object
	.size		_ZN39_INTERNAL_8416f248_4_k_cu_9079f8ff_31954cuda3std3__45__cpo6cbeginE,(_ZN39_INTERNAL_8416f248_4_k_cu_9079f8ff_31954cuda3std3__48in_placeE - _ZN39_INTERNAL_8416f248_4_k_cu_9079f8ff_31954cuda3std3__45__cpo6cbeginE)
_ZN39_INTERNAL_8416f248_4_k_cu_9079f8ff_31954cuda3std3__45__cpo6cbeginE:
	.zero		1
	.type		_ZN39_INTERNAL_8416f248_4_k_cu_9079f8ff_31954cuda3std3__48in_placeE,@object
	.size		_ZN39_INTERNAL_8416f248_4_k_cu_9079f8ff_31954cuda3std3__48in_placeE,(_ZN39_INTERNAL_8416f248_4_k_cu_9079f8ff_31954cuda3std6ranges3__45__cpo9iter_moveE - _ZN39_INTERNAL_8416f248_4_k_cu_9079f8ff_31954cuda3std3__48in_placeE)
_ZN39_INTERNAL_8416f248_4_k_cu_9079f8ff_31954cuda3std3__48in_placeE:
	.zero		1
	.type		_ZN39_INTERNAL_8416f248_4_k_cu_9079f8ff_31954cuda3std6ranges3__45__cpo9iter_moveE,@object
	.size		_ZN39_INTERNAL_8416f248_4_k_cu_9079f8ff_31954cuda3std6ranges3__45__cpo9iter_moveE,(_ZN39_INTERNAL_8416f248_4_k_cu_9079f8ff_31954cuda3std3__45__cpo5beginE - _ZN39_INTERNAL_8416f248_4_k_cu_9079f8ff_31954cuda3std6ranges3__45__cpo9iter_moveE)
_ZN39_INTERNAL_8416f248_4_k_cu_9079f8ff_31954cuda3std6ranges3__45__cpo9iter_moveE:
	.zero		1
	.type		_ZN39_INTERNAL_8416f248_4_k_cu_9079f8ff_31954cuda3std3__45__cpo5beginE,@object
	.size		_ZN39_INTERNAL_8416f248_4_k_cu_9079f8ff_31954cuda3std3__45__cpo5beginE,(_ZN39_INTERNAL_8416f248_4_k_cu_9079f8ff_31954cuda3std3__441_GLOBAL__N__8416f248_4_k_cu_9079f8ff_31956ignoreE - _ZN39_INTERNAL_8416f248_4_k_cu_9079f8ff_31954cuda3std3__45__cpo5beginE)
_ZN39_INTERNAL_8416f248_4_k_cu_9079f8ff_31954cuda3std3__45__cpo5beginE:
	.zero		1
	.type		_ZN39_INTERNAL_8416f248_4_k_cu_9079f8ff_31954cuda3std3__441_GLOBAL__N__8416f248_4_k_cu_9079f8ff_31956ignoreE,@object
	.size		_ZN39_INTERNAL_8416f248_4_k_cu_9079f8ff_31954cuda3std3__441_GLOBAL__N__8416f248_4_k_cu_9079f8ff_31956ignoreE,(_ZN39_INTERNAL_8416f248_4_k_cu_9079f8ff_31954cute7productE - _ZN39_INTERNAL_8416f248_4_k_cu_9079f8ff_31954cuda3std3__441_GLOBAL__N__8416f248_4_k_cu_9079f8ff_31956ignoreE)
_ZN39_INTERNAL_8416f248_4_k_cu_9079f8ff_31954cuda3std3__441_GLOBAL__N__8416f248_4_k_cu_9079f8ff_31956ignoreE:
	.zero		1
	.type		_ZN39_INTERNAL_8416f248_4_k_cu_9079f8ff_31954cute7productE,@object
	.size		_ZN39_INTERNAL_8416f248_4_k_cu_9079f8ff_31954cute7productE,(_ZN39_INTERNAL_8416f248_4_k_cu_9079f8ff_31954cuda3std3__45__cpo3endE - _ZN39_INTERNAL_8416f248_4_k_cu_9079f8ff_31954cute7productE)
_ZN39_INTERNAL_8416f248_4_k_cu_9079f8ff_31954cute7productE:
	.zero		1
	.type		_ZN39_INTERNAL_8416f248_4_k_cu_9079f8ff_31954cuda3std3__45__cpo3endE,@object
	.size		_ZN39_INTERNAL_8416f248_4_k_cu_9079f8ff_31954cuda3std3__45__cpo3endE,(_ZN39_INTERNAL_8416f248_4_k_cu_9079f8ff_31954cuda3std3__419piecewise_constructE - _ZN39_INTERNAL_8416f248_4_k_cu_9079f8ff_31954cuda3std3__45__cpo3endE)
_ZN39_INTERNAL_8416f248_4_k_cu_9079f8ff_31954cuda3std3__45__cpo3endE:
	.zero		1
	.type		_ZN39_INTERNAL_8416f248_4_k_cu_9079f8ff_31954cuda3std3__419piecewise_constructE,@object
	.size		_ZN39_INTERNAL_8416f248_4_k_cu_9079f8ff_31954cuda3std3__419piecewise_constructE,(_ZN39_INTERNAL_8416f248_4_k_cu_9079f8ff_31954cuda3std3__45__cpo4cendE - _ZN39_INTERNAL_8416f248_4_k_cu_9079f8ff_31954cuda3std3__419piecewise_constructE)
_ZN39_INTERNAL_8416f248_4_k_cu_9079f8ff_31954cuda3std3__419piecewise_constructE:
	.zero		1
	.type		_ZN39_INTERNAL_8416f248_4_k_cu_9079f8ff_31954cuda3std3__45__cpo4cendE,@object
	.size		_ZN39_INTERNAL_8416f248_4_k_cu_9079f8ff_31954cuda3std3__45__cpo4cendE,(_ZN39_INTERNAL_8416f248_4_k_cu_9079f8ff_31954cuda3std6ranges3__45__cpo4swapE - _ZN39_INTERNAL_8416f248_4_k_cu_9079f8ff_31954cuda3std3__45__cpo4cendE)
_ZN39_INTERNAL_8416f248_4_k_cu_9079f8ff_31954cuda3std3__45__cpo4cendE:
	.zero		1
	.type		_ZN39_INTERNAL_8416f248_4_k_cu_9079f8ff_31954cuda3std6ranges3__45__cpo4swapE,@object
	.size		_ZN39_INTERNAL_8416f248_4_k_cu_9079f8ff_31954cuda3std6ranges3__45__cpo4swapE,(.L_7 - _ZN39_INTERNAL_8416f248_4_k_cu_9079f8ff_31954cuda3std6ranges3__45__cpo4swapE)
_ZN39_INTERNAL_8416f248_4_k_cu_9079f8ff_31954cuda3std6ranges3__45__cpo4swapE:
	.zero		1
.L_7:


//--------------------- .nv.constant0._ZN7cutlass13device_kernelINS_4gemm6kernel13GemmUniversalIN4cute5tupleIJiiiiEEENS1_10collective13CollectiveMmaINS1_40MainloopSm90TmaGmmaWarpSpecializedSparseILi4ENS5_IJNS4_1CILi1EEESB_SB_EEENS1_35KernelTmaWarpSpecializedCooperativeEEENS5_IJNSA_ILi128EEESF_SF_EEENS_6half_tENS5_IJNS4_6LayoutINS5_IJiNS5_IJNSA_ILi2EEEiEEEiEEENS5_IJlNS5_IJSB_SJ_EEElEEEEENSI_INS5_IJNS5_IJNS5_IJNSA_ILi8EEESJ_NSA_ILi4EEEEEEiEEENS5_IJNS5_IJNSA_ILi16EEESJ_SQ_EEEiEEEiEEENS5_IJNS5_IJNS5_IJSF_ST_NSA_ILi2048EEEEEENSA_ILi8192EEEEEENS5_IJNS5_IJSB_NSA_ILi1024EEENSA_ILi32EEEEEElEEElEEEEEEEESH_NS5_IJlSB_lEEENS4_8TiledMMAINS4_8MMA_AtomIJNS4_4SM904GMMA6SPARSE27GMMA_64x128x32_F32F16F16_SSILNS1C_5MajorE0ELS1F_0ELNS1C_7ScaleInE1ELS1G_1ELNS1C_9SparseSelE0EEEEEENSI_INS5_IJSJ_SB_SB_EEENS5_IJSB_NSA_ILi0EEES1L_EEEEENS5_IJNS4_10UnderscoreES1O_S1O_EEEEENS4_13SM90_TMA_LOADENS4_14ComposedLayoutINS4_7SwizzleILi3ELi4ELi3EEENS4_25smem_sparse_ptr_flag_bitsILi2ELi16EEENSI_INS5_IJNS5_IJSB_SP_EEENS5_IJSJ_NSA_ILi64EEEEEEEEENS5_IJNS5_IJS1L_SF_EEESM_EEEEEEEvNS4_8identityES1R_NS1S_IS1U_NS4_18smem_ptr_flag_bitsILi16EEENSI_INS5_IJSP_S1Y_EEENS5_IJS1Y_SB_EEEEEEEvS25_EENS_8epilogue10collective6detail29Sm90TmaWarpSpecializedAdapterINS2E_15DefaultEpilogueIfNS5_IJSB_llEEES2I_NS2D_6thread17LinearCombinationIfLi1EffLNS2J_9ScaleType4KindE0ELNS_15FloatRoundStyleE2EfEENS1_15EpilogueDefaultEEEEEvvEEEEvNT_6ParamsE --------------------------
	.section	.nv.constant0._ZN7cutlass13device_kernelINS_4gemm6kernel13GemmUniversalIN4cute5tupleIJiiiiEEENS1_10collective13CollectiveMmaINS1_40MainloopSm90TmaGmmaWarpSpecializedSparseILi4ENS5_IJNS4_1CILi1EEESB_SB_EEENS1_35KernelTmaWarpSpecializedCooperativeEEENS5_IJNSA_ILi128EEESF_SF_EEENS_6half_tENS5_IJNS4_6LayoutINS5_IJiNS5_IJNSA_ILi2EEEiEEEiEEENS5_IJlNS5_IJSB_SJ_EEElEEEEENSI_INS5_IJNS5_IJNS5_IJNSA_ILi8EEESJ_NSA_ILi4EEEEEEiEEENS5_IJNS5_IJNSA_ILi16EEESJ_SQ_EEEiEEEiEEENS5_IJNS5_IJNS5_IJSF_ST_NSA_ILi2048EEEEEENSA_ILi8192EEEEEENS5_IJNS5_IJSB_NSA_ILi1024EEENSA_ILi32EEEEEElEEElEEEEEEEESH_NS5_IJlSB_lEEENS4_8TiledMMAINS4_8MMA_AtomIJNS4_4SM904GMMA6SPARSE27GMMA_64x128x32_F32F16F16_SSILNS1C_5MajorE0ELS1F_0ELNS1C_7ScaleInE1ELS1G_1ELNS1C_9SparseSelE0EEEEEENSI_INS5_IJSJ_SB_SB_EEENS5_IJSB_NSA_ILi0EEES1L_EEEEENS5_IJNS4_10UnderscoreES1O_S1O_EEEEENS4_13SM90_TMA_LOADENS4_14ComposedLayoutINS4_7SwizzleILi3ELi4ELi3EEENS4_25smem_sparse_ptr_flag_bitsILi2ELi16EEENSI_INS5_IJNS5_IJSB_SP_EEENS5_IJSJ_NSA_ILi64EEEEEEEEENS5_IJNS5_IJS1L_SF_EEESM_EEEEEEEvNS4_8identityES1R_NS1S_IS1U_NS4_18smem_ptr_flag_bitsILi16EEENSI_INS5_IJSP_S1Y_EEENS5_IJS1Y_SB_EEEEEEEvS25_EENS_8epilogue10collective6detail29Sm90TmaWarpSpecializedAdapterINS2E_15DefaultEpilogueIfNS5_IJSB_llEEES2I_NS2D_6thread17LinearCombinationIfLi1EffLNS2J_9ScaleType4KindE0ELNS_15FloatRoundStyleE2EfEENS1_15EpilogueDefaultEEEEEvvEEEEvNT_6ParamsE,"a",@progbits
	.sectionflags	@""
	.align	4
.nv.constant0._ZN7cutlass13device_kernelINS_4gemm6kernel13GemmUniversalIN4cute5tupleIJiiiiEEENS1_10collective13CollectiveMmaINS1_40MainloopSm90TmaGmmaWarpSpecializedSparseILi4ENS5_IJNS4_1CILi1EEESB_SB_EEENS1_35KernelTmaWarpSpecializedCooperativeEEENS5_IJNSA_ILi128EEESF_SF_EEENS_6half_tENS5_IJNS4_6LayoutINS5_IJiNS5_IJNSA_ILi2EEEiEEEiEEENS5_IJlNS5_IJSB_SJ_EEElEEEEENSI_INS5_IJNS5_IJNS5_IJNSA_ILi8EEESJ_NSA_ILi4EEEEEEiEEENS5_IJNS5_IJNSA_ILi16EEESJ_SQ_EEEiEEEiEEENS5_IJNS5_IJNS5_IJSF_ST_NSA_ILi2048EEEEEENSA_ILi8192EEEEEENS5_IJNS5_IJSB_NSA_ILi1024EEENSA_ILi32EEEEEElEEElEEEEEEEESH_NS5_IJlSB_lEEENS4_8TiledMMAINS4_8MMA_AtomIJNS4_4SM904GMMA6SPARSE27GMMA_64x128x32_F32F16F16_SSILNS1C_5MajorE0ELS1F_0ELNS1C_7ScaleInE1ELS1G_1ELNS1C_9SparseSelE0EEEEEENSI_INS5_IJSJ_SB_SB_EEENS5_IJSB_NSA_ILi0EEES1L_EEEEENS5_IJNS4_10UnderscoreES1O_S1O_EEEEENS4_13SM90_TMA_LOADENS4_14ComposedLayoutINS4_7SwizzleILi3ELi4ELi3EEENS4_25smem_sparse_ptr_flag_bitsILi2ELi16EEENSI_INS5_IJNS5_IJSB_SP_EEENS5_IJSJ_NSA_ILi64EEEEEEEEENS5_IJNS5_IJS1L_SF_EEESM_EEEEEEEvNS4_8identityES1R_NS1S_IS1U_NS4_18smem_ptr_flag_bitsILi16EEENSI_INS5_IJSP_S1Y_EEENS5_IJS1Y_SB_EEEEEEEvS25_EENS_8epilogue10collective6detail29Sm90TmaWarpSpecializedAdapterINS2E_15DefaultEpilogueIfNS5_IJSB_llEEES2I_NS2D_6thread17LinearCombinationIfLi1EffLNS2J_9ScaleType4KindE0ELNS_15FloatRoundStyleE2EfEENS1_15EpilogueDefaultEEEEEvvEEEEvNT_6ParamsE:
	.zero		1920


//--------------------- SYMBOLS --------------------------

	.type		.nv.reservedSmem.offset0,@object
	.size		.nv.reservedSmem.offset0,0x4
